//
// Generated by NVIDIA NVVM Compiler
//
// Compiler Build ID: CL-36424714
// Cuda compilation tools, release 13.0, V13.0.88
// Based on NVVM 20.0.0
//

.version 9.0
.target sm_100
.address_size 64

	// .globl	_Z12add_M_Kernel7Array1Di
.extern .func  (.param .b32 func_retval0) vprintf
(
	.param .b64 vprintf_param_0,
	.param .b64 vprintf_param_1
)
;
.global .align 1 .b8 $str[2] = {91};
.global .align 1 .b8 $str$1[5] = {37, 100, 44, 32};
.global .align 1 .b8 $str$2[3] = {37, 100};
.global .align 1 .b8 $str$3[3] = {93, 10};
.global .align 1 .b8 $str$4[18] = {65, 114, 114, 97, 121, 49, 68, 46, 108, 101, 110, 32, 61, 32, 37, 100, 10};
.global .align 1 .b8 $str$5[15] = {65, 114, 114, 97, 121, 49, 68, 46, 97, 114, 114, 32, 61, 32};
.global .align 1 .b8 $str$6[87] = {10, 45, 45, 45, 45, 45, 32, 95, 95, 104, 111, 115, 116, 95, 95, 32, 95, 95, 100, 101, 118, 105, 99, 101, 95, 95, 32, 118, 111, 105, 100, 32, 112, 114, 105, 110, 116, 65, 114, 114, 97, 121, 115, 49, 68, 76, 105, 115, 116, 40, 65, 114, 114, 97, 121, 115, 49, 68, 76, 105, 115, 116, 32, 97, 114, 114, 97, 121, 115, 49, 68, 76, 105, 115, 116, 71, 80, 85, 41, 32, 45, 45, 45, 45, 45, 10};
.global .align 1 .b8 $str$7[34] = {97, 114, 114, 97, 121, 115, 49, 68, 76, 105, 115, 116, 71, 80, 85, 46, 110, 117, 109, 69, 108, 101, 109, 101, 110, 116, 115, 32, 61, 32, 37, 100, 10};
.global .align 1 .b8 $str$8[73] = {10, 45, 45, 45, 32, 83, 84, 65, 82, 84, 32, 95, 95, 103, 108, 111, 98, 97, 108, 95, 95, 32, 118, 111, 105, 100, 32, 97, 100, 100, 95, 77, 95, 75, 101, 114, 110, 101, 108, 40, 65, 114, 114, 97, 121, 49, 68, 32, 97, 114, 114, 49, 68, 44, 32, 105, 110, 116, 32, 77, 41, 32, 83, 84, 65, 82, 84, 32, 45, 45, 45, 10};
.global .align 1 .b8 $str$9[69] = {45, 45, 45, 32, 69, 78, 68, 32, 95, 95, 103, 108, 111, 98, 97, 108, 95, 95, 32, 118, 111, 105, 100, 32, 97, 100, 100, 95, 77, 95, 75, 101, 114, 110, 101, 108, 40, 65, 114, 114, 97, 121, 49, 68, 32, 97, 114, 114, 49, 68, 44, 32, 105, 110, 116, 32, 77, 41, 32, 69, 78, 68, 32, 45, 45, 45, 10, 10};
.global .align 1 .b8 $str$10[80] = {10, 45, 45, 45, 45, 45, 32, 95, 95, 103, 108, 111, 98, 97, 108, 95, 95, 32, 112, 114, 105, 110, 116, 65, 114, 114, 97, 121, 115, 49, 68, 76, 105, 115, 116, 75, 101, 114, 110, 101, 108, 32, 40, 65, 114, 114, 97, 121, 115, 49, 68, 76, 105, 115, 116, 32, 97, 114, 114, 97, 121, 115, 49, 68, 76, 105, 115, 116, 71, 80, 85, 41, 32, 45, 45, 45, 45, 45, 10};

.visible .entry _Z12add_M_Kernel7Array1Di(
	.param .align 8 .b8 _Z12add_M_Kernel7Array1Di_param_0[16],
	.param .u32 _Z12add_M_Kernel7Array1Di_param_1
)
{
	.local .align 8 .b8 	__local_depot0[24];
	.reg .b64 	%SP;
	.reg .b64 	%SPL;
	.reg .pred 	%p<28>;
	.reg .b32 	%r<328>;
	.reg .b64 	%rd<106>;

	mov.u64 	%SPL, __local_depot0;
	cvta.local.u64 	%SP, %SPL;
	ld.param.u32 	%r1, [_Z12add_M_Kernel7Array1Di_param_0+8];
	ld.param.u64 	%rd23, [_Z12add_M_Kernel7Array1Di_param_0];
	ld.param.u32 	%r48, [_Z12add_M_Kernel7Array1Di_param_1];
	add.u64 	%rd24, %SP, 16;
	add.u64 	%rd25, %SPL, 16;
	cvta.to.global.u64 	%rd1, %rd23;
	mov.u64 	%rd26, $str$8;
	cvta.global.u64 	%rd27, %rd26;
	{ // callseq 0, 0
	.param .b64 param0;
	st.param.b64 	[param0], %rd27;
	.param .b64 param1;
	st.param.b64 	[param1], 0;
	.param .b32 retval0;
	call.uni (retval0), 
	vprintf, 
	(
	param0, 
	param1
	);
	ld.param.b32 	%r49, [retval0];
	} // callseq 0
	st.local.u32 	[%rd25], %r1;
	mov.u64 	%rd28, $str$4;
	cvta.global.u64 	%rd29, %rd28;
	{ // callseq 1, 0
	.param .b64 param0;
	st.param.b64 	[param0], %rd29;
	.param .b64 param1;
	st.param.b64 	[param1], %rd24;
	.param .b32 retval0;
	call.uni (retval0), 
	vprintf, 
	(
	param0, 
	param1
	);
	ld.param.b32 	%r51, [retval0];
	} // callseq 1
	mov.u64 	%rd30, $str$5;
	cvta.global.u64 	%rd31, %rd30;
	{ // callseq 2, 0
	.param .b64 param0;
	st.param.b64 	[param0], %rd31;
	.param .b64 param1;
	st.param.b64 	[param1], 0;
	.param .b32 retval0;
	call.uni (retval0), 
	vprintf, 
	(
	param0, 
	param1
	);
	ld.param.b32 	%r53, [retval0];
	} // callseq 2
	mov.u64 	%rd32, $str;
	cvta.global.u64 	%rd33, %rd32;
	{ // callseq 3, 0
	.param .b64 param0;
	st.param.b64 	[param0], %rd33;
	.param .b64 param1;
	st.param.b64 	[param1], 0;
	.param .b32 retval0;
	call.uni (retval0), 
	vprintf, 
	(
	param0, 
	param1
	);
	ld.param.b32 	%r55, [retval0];
	} // callseq 3
	add.s32 	%r2, %r1, -1;
	setp.lt.s32 	%p1, %r1, 2;
	@%p1 bra 	$L__BB0_13;
	add.s32 	%r58, %r1, -2;
	setp.lt.u32 	%p2, %r58, 15;
	mov.b32 	%r315, 0;
	@%p2 bra 	$L__BB0_4;
	and.b32  	%r315, %r2, -16;
	neg.s32 	%r313, %r315;
	add.s64 	%rd100, %rd1, 32;
	add.u64 	%rd34, %SP, 0;
	mov.u64 	%rd36, $str$1;
$L__BB0_3:
	.pragma "nounroll";
	ld.global.u32 	%r60, [%rd100+-32];
	cvta.to.local.u64 	%rd35, %rd34;
	st.local.u32 	[%rd35], %r60;
	cvta.global.u64 	%rd37, %rd36;
	{ // callseq 4, 0
	.param .b64 param0;
	st.param.b64 	[param0], %rd37;
	.param .b64 param1;
	st.param.b64 	[param1], %rd34;
	.param .b32 retval0;
	call.uni (retval0), 
	vprintf, 
	(
	param0, 
	param1
	);
	ld.param.b32 	%r61, [retval0];
	} // callseq 4
	ld.global.u32 	%r63, [%rd100+-28];
	st.local.u32 	[%rd35], %r63;
	{ // callseq 5, 0
	.param .b64 param0;
	st.param.b64 	[param0], %rd37;
	.param .b64 param1;
	st.param.b64 	[param1], %rd34;
	.param .b32 retval0;
	call.uni (retval0), 
	vprintf, 
	(
	param0, 
	param1
	);
	ld.param.b32 	%r64, [retval0];
	} // callseq 5
	ld.global.u32 	%r66, [%rd100+-24];
	st.local.u32 	[%rd35], %r66;
	{ // callseq 6, 0
	.param .b64 param0;
	st.param.b64 	[param0], %rd37;
	.param .b64 param1;
	st.param.b64 	[param1], %rd34;
	.param .b32 retval0;
	call.uni (retval0), 
	vprintf, 
	(
	param0, 
	param1
	);
	ld.param.b32 	%r67, [retval0];
	} // callseq 6
	ld.global.u32 	%r69, [%rd100+-20];
	st.local.u32 	[%rd35], %r69;
	{ // callseq 7, 0
	.param .b64 param0;
	st.param.b64 	[param0], %rd37;
	.param .b64 param1;
	st.param.b64 	[param1], %rd34;
	.param .b32 retval0;
	call.uni (retval0), 
	vprintf, 
	(
	param0, 
	param1
	);
	ld.param.b32 	%r70, [retval0];
	} // callseq 7
	ld.global.u32 	%r72, [%rd100+-16];
	st.local.u32 	[%rd35], %r72;
	{ // callseq 8, 0
	.param .b64 param0;
	st.param.b64 	[param0], %rd37;
	.param .b64 param1;
	st.param.b64 	[param1], %rd34;
	.param .b32 retval0;
	call.uni (retval0), 
	vprintf, 
	(
	param0, 
	param1
	);
	ld.param.b32 	%r73, [retval0];
	} // callseq 8
	ld.global.u32 	%r75, [%rd100+-12];
	st.local.u32 	[%rd35], %r75;
	{ // callseq 9, 0
	.param .b64 param0;
	st.param.b64 	[param0], %rd37;
	.param .b64 param1;
	st.param.b64 	[param1], %rd34;
	.param .b32 retval0;
	call.uni (retval0), 
	vprintf, 
	(
	param0, 
	param1
	);
	ld.param.b32 	%r76, [retval0];
	} // callseq 9
	ld.global.u32 	%r78, [%rd100+-8];
	st.local.u32 	[%rd35], %r78;
	{ // callseq 10, 0
	.param .b64 param0;
	st.param.b64 	[param0], %rd37;
	.param .b64 param1;
	st.param.b64 	[param1], %rd34;
	.param .b32 retval0;
	call.uni (retval0), 
	vprintf, 
	(
	param0, 
	param1
	);
	ld.param.b32 	%r79, [retval0];
	} // callseq 10
	ld.global.u32 	%r81, [%rd100+-4];
	st.local.u32 	[%rd35], %r81;
	{ // callseq 11, 0
	.param .b64 param0;
	st.param.b64 	[param0], %rd37;
	.param .b64 param1;
	st.param.b64 	[param1], %rd34;
	.param .b32 retval0;
	call.uni (retval0), 
	vprintf, 
	(
	param0, 
	param1
	);
	ld.param.b32 	%r82, [retval0];
	} // callseq 11
	ld.global.u32 	%r84, [%rd100];
	st.local.u32 	[%rd35], %r84;
	{ // callseq 12, 0
	.param .b64 param0;
	st.param.b64 	[param0], %rd37;
	.param .b64 param1;
	st.param.b64 	[param1], %rd34;
	.param .b32 retval0;
	call.uni (retval0), 
	vprintf, 
	(
	param0, 
	param1
	);
	ld.param.b32 	%r85, [retval0];
	} // callseq 12
	ld.global.u32 	%r87, [%rd100+4];
	st.local.u32 	[%rd35], %r87;
	{ // callseq 13, 0
	.param .b64 param0;
	st.param.b64 	[param0], %rd37;
	.param .b64 param1;
	st.param.b64 	[param1], %rd34;
	.param .b32 retval0;
	call.uni (retval0), 
	vprintf, 
	(
	param0, 
	param1
	);
	ld.param.b32 	%r88, [retval0];
	} // callseq 13
	ld.global.u32 	%r90, [%rd100+8];
	st.local.u32 	[%rd35], %r90;
	{ // callseq 14, 0
	.param .b64 param0;
	st.param.b64 	[param0], %rd37;
	.param .b64 param1;
	st.param.b64 	[param1], %rd34;
	.param .b32 retval0;
	call.uni (retval0), 
	vprintf, 
	(
	param0, 
	param1
	);
	ld.param.b32 	%r91, [retval0];
	} // callseq 14
	ld.global.u32 	%r93, [%rd100+12];
	st.local.u32 	[%rd35], %r93;
	{ // callseq 15, 0
	.param .b64 param0;
	st.param.b64 	[param0], %rd37;
	.param .b64 param1;
	st.param.b64 	[param1], %rd34;
	.param .b32 retval0;
	call.uni (retval0), 
	vprintf, 
	(
	param0, 
	param1
	);
	ld.param.b32 	%r94, [retval0];
	} // callseq 15
	ld.global.u32 	%r96, [%rd100+16];
	st.local.u32 	[%rd35], %r96;
	{ // callseq 16, 0
	.param .b64 param0;
	st.param.b64 	[param0], %rd37;
	.param .b64 param1;
	st.param.b64 	[param1], %rd34;
	.param .b32 retval0;
	call.uni (retval0), 
	vprintf, 
	(
	param0, 
	param1
	);
	ld.param.b32 	%r97, [retval0];
	} // callseq 16
	ld.global.u32 	%r99, [%rd100+20];
	st.local.u32 	[%rd35], %r99;
	{ // callseq 17, 0
	.param .b64 param0;
	st.param.b64 	[param0], %rd37;
	.param .b64 param1;
	st.param.b64 	[param1], %rd34;
	.param .b32 retval0;
	call.uni (retval0), 
	vprintf, 
	(
	param0, 
	param1
	);
	ld.param.b32 	%r100, [retval0];
	} // callseq 17
	ld.global.u32 	%r102, [%rd100+24];
	st.local.u32 	[%rd35], %r102;
	{ // callseq 18, 0
	.param .b64 param0;
	st.param.b64 	[param0], %rd37;
	.param .b64 param1;
	st.param.b64 	[param1], %rd34;
	.param .b32 retval0;
	call.uni (retval0), 
	vprintf, 
	(
	param0, 
	param1
	);
	ld.param.b32 	%r103, [retval0];
	} // callseq 18
	ld.global.u32 	%r105, [%rd100+28];
	st.local.u32 	[%rd35], %r105;
	{ // callseq 19, 0
	.param .b64 param0;
	st.param.b64 	[param0], %rd37;
	.param .b64 param1;
	st.param.b64 	[param1], %rd34;
	.param .b32 retval0;
	call.uni (retval0), 
	vprintf, 
	(
	param0, 
	param1
	);
	ld.param.b32 	%r106, [retval0];
	} // callseq 19
	add.s32 	%r313, %r313, 16;
	add.s64 	%rd100, %rd100, 64;
	setp.ne.s32 	%p3, %r313, 0;
	@%p3 bra 	$L__BB0_3;
$L__BB0_4:
	and.b32  	%r8, %r2, 15;
	setp.eq.s32 	%p4, %r8, 0;
	@%p4 bra 	$L__BB0_13;
	add.u64 	%rd38, %SP, 0;
	add.u64 	%rd5, %SPL, 0;
	and.b32  	%r9, %r2, 7;
	setp.lt.u32 	%p5, %r8, 8;
	@%p5 bra 	$L__BB0_7;
	mul.wide.u32 	%rd39, %r315, 4;
	add.s64 	%rd40, %rd1, %rd39;
	ld.global.u32 	%r108, [%rd40];
	st.local.u32 	[%rd5], %r108;
	mov.u64 	%rd41, $str$1;
	cvta.global.u64 	%rd42, %rd41;
	{ // callseq 20, 0
	.param .b64 param0;
	st.param.b64 	[param0], %rd42;
	.param .b64 param1;
	st.param.b64 	[param1], %rd38;
	.param .b32 retval0;
	call.uni (retval0), 
	vprintf, 
	(
	param0, 
	param1
	);
	ld.param.b32 	%r109, [retval0];
	} // callseq 20
	ld.global.u32 	%r111, [%rd40+4];
	st.local.u32 	[%rd5], %r111;
	{ // callseq 21, 0
	.param .b64 param0;
	st.param.b64 	[param0], %rd42;
	.param .b64 param1;
	st.param.b64 	[param1], %rd38;
	.param .b32 retval0;
	call.uni (retval0), 
	vprintf, 
	(
	param0, 
	param1
	);
	ld.param.b32 	%r112, [retval0];
	} // callseq 21
	ld.global.u32 	%r114, [%rd40+8];
	st.local.u32 	[%rd5], %r114;
	{ // callseq 22, 0
	.param .b64 param0;
	st.param.b64 	[param0], %rd42;
	.param .b64 param1;
	st.param.b64 	[param1], %rd38;
	.param .b32 retval0;
	call.uni (retval0), 
	vprintf, 
	(
	param0, 
	param1
	);
	ld.param.b32 	%r115, [retval0];
	} // callseq 22
	ld.global.u32 	%r117, [%rd40+12];
	st.local.u32 	[%rd5], %r117;
	{ // callseq 23, 0
	.param .b64 param0;
	st.param.b64 	[param0], %rd42;
	.param .b64 param1;
	st.param.b64 	[param1], %rd38;
	.param .b32 retval0;
	call.uni (retval0), 
	vprintf, 
	(
	param0, 
	param1
	);
	ld.param.b32 	%r118, [retval0];
	} // callseq 23
	ld.global.u32 	%r120, [%rd40+16];
	st.local.u32 	[%rd5], %r120;
	{ // callseq 24, 0
	.param .b64 param0;
	st.param.b64 	[param0], %rd42;
	.param .b64 param1;
	st.param.b64 	[param1], %rd38;
	.param .b32 retval0;
	call.uni (retval0), 
	vprintf, 
	(
	param0, 
	param1
	);
	ld.param.b32 	%r121, [retval0];
	} // callseq 24
	ld.global.u32 	%r123, [%rd40+20];
	st.local.u32 	[%rd5], %r123;
	{ // callseq 25, 0
	.param .b64 param0;
	st.param.b64 	[param0], %rd42;
	.param .b64 param1;
	st.param.b64 	[param1], %rd38;
	.param .b32 retval0;
	call.uni (retval0), 
	vprintf, 
	(
	param0, 
	param1
	);
	ld.param.b32 	%r124, [retval0];
	} // callseq 25
	ld.global.u32 	%r126, [%rd40+24];
	st.local.u32 	[%rd5], %r126;
	{ // callseq 26, 0
	.param .b64 param0;
	st.param.b64 	[param0], %rd42;
	.param .b64 param1;
	st.param.b64 	[param1], %rd38;
	.param .b32 retval0;
	call.uni (retval0), 
	vprintf, 
	(
	param0, 
	param1
	);
	ld.param.b32 	%r127, [retval0];
	} // callseq 26
	ld.global.u32 	%r129, [%rd40+28];
	st.local.u32 	[%rd5], %r129;
	{ // callseq 27, 0
	.param .b64 param0;
	st.param.b64 	[param0], %rd42;
	.param .b64 param1;
	st.param.b64 	[param1], %rd38;
	.param .b32 retval0;
	call.uni (retval0), 
	vprintf, 
	(
	param0, 
	param1
	);
	ld.param.b32 	%r130, [retval0];
	} // callseq 27
	add.s32 	%r315, %r315, 8;
$L__BB0_7:
	setp.eq.s32 	%p6, %r9, 0;
	@%p6 bra 	$L__BB0_13;
	and.b32  	%r12, %r2, 3;
	setp.lt.u32 	%p7, %r9, 4;
	@%p7 bra 	$L__BB0_10;
	mul.wide.u32 	%rd44, %r315, 4;
	add.s64 	%rd45, %rd1, %rd44;
	ld.global.u32 	%r132, [%rd45];
	st.local.u32 	[%rd5], %r132;
	mov.u64 	%rd46, $str$1;
	cvta.global.u64 	%rd47, %rd46;
	{ // callseq 28, 0
	.param .b64 param0;
	st.param.b64 	[param0], %rd47;
	.param .b64 param1;
	st.param.b64 	[param1], %rd38;
	.param .b32 retval0;
	call.uni (retval0), 
	vprintf, 
	(
	param0, 
	param1
	);
	ld.param.b32 	%r133, [retval0];
	} // callseq 28
	ld.global.u32 	%r135, [%rd45+4];
	st.local.u32 	[%rd5], %r135;
	{ // callseq 29, 0
	.param .b64 param0;
	st.param.b64 	[param0], %rd47;
	.param .b64 param1;
	st.param.b64 	[param1], %rd38;
	.param .b32 retval0;
	call.uni (retval0), 
	vprintf, 
	(
	param0, 
	param1
	);
	ld.param.b32 	%r136, [retval0];
	} // callseq 29
	ld.global.u32 	%r138, [%rd45+8];
	st.local.u32 	[%rd5], %r138;
	{ // callseq 30, 0
	.param .b64 param0;
	st.param.b64 	[param0], %rd47;
	.param .b64 param1;
	st.param.b64 	[param1], %rd38;
	.param .b32 retval0;
	call.uni (retval0), 
	vprintf, 
	(
	param0, 
	param1
	);
	ld.param.b32 	%r139, [retval0];
	} // callseq 30
	ld.global.u32 	%r141, [%rd45+12];
	st.local.u32 	[%rd5], %r141;
	{ // callseq 31, 0
	.param .b64 param0;
	st.param.b64 	[param0], %rd47;
	.param .b64 param1;
	st.param.b64 	[param1], %rd38;
	.param .b32 retval0;
	call.uni (retval0), 
	vprintf, 
	(
	param0, 
	param1
	);
	ld.param.b32 	%r142, [retval0];
	} // callseq 31
	add.s32 	%r315, %r315, 4;
$L__BB0_10:
	setp.eq.s32 	%p8, %r12, 0;
	@%p8 bra 	$L__BB0_13;
	mul.wide.u32 	%rd49, %r315, 4;
	add.s64 	%rd101, %rd1, %rd49;
	neg.s32 	%r317, %r12;
	mov.u64 	%rd50, $str$1;
$L__BB0_12:
	.pragma "nounroll";
	ld.global.u32 	%r144, [%rd101];
	st.local.u32 	[%rd5], %r144;
	cvta.global.u64 	%rd51, %rd50;
	{ // callseq 32, 0
	.param .b64 param0;
	st.param.b64 	[param0], %rd51;
	.param .b64 param1;
	st.param.b64 	[param1], %rd38;
	.param .b32 retval0;
	call.uni (retval0), 
	vprintf, 
	(
	param0, 
	param1
	);
	ld.param.b32 	%r145, [retval0];
	} // callseq 32
	add.s64 	%rd101, %rd101, 4;
	add.s32 	%r317, %r317, 1;
	setp.ne.s32 	%p9, %r317, 0;
	@%p9 bra 	$L__BB0_12;
$L__BB0_13:
	mul.wide.s32 	%rd53, %r2, 4;
	add.s64 	%rd9, %rd1, %rd53;
	ld.global.u32 	%r147, [%rd9];
	add.u64 	%rd54, %SP, 0;
	add.u64 	%rd55, %SPL, 0;
	st.local.u32 	[%rd55], %r147;
	mov.u64 	%rd56, $str$2;
	cvta.global.u64 	%rd57, %rd56;
	{ // callseq 33, 0
	.param .b64 param0;
	st.param.b64 	[param0], %rd57;
	.param .b64 param1;
	st.param.b64 	[param1], %rd54;
	.param .b32 retval0;
	call.uni (retval0), 
	vprintf, 
	(
	param0, 
	param1
	);
	ld.param.b32 	%r148, [retval0];
	} // callseq 33
	mov.u64 	%rd58, $str$3;
	cvta.global.u64 	%rd59, %rd58;
	{ // callseq 34, 0
	.param .b64 param0;
	st.param.b64 	[param0], %rd59;
	.param .b64 param1;
	st.param.b64 	[param1], 0;
	.param .b32 retval0;
	call.uni (retval0), 
	vprintf, 
	(
	param0, 
	param1
	);
	ld.param.b32 	%r150, [retval0];
	} // callseq 34
	setp.lt.s32 	%p10, %r1, 1;
	@%p10 bra 	$L__BB0_26;
	and.b32  	%r18, %r1, 15;
	setp.lt.u32 	%p11, %r1, 16;
	mov.b32 	%r320, 0;
	@%p11 bra 	$L__BB0_17;
	and.b32  	%r320, %r1, 2147483632;
	neg.s32 	%r318, %r320;
	add.s64 	%rd102, %rd1, 32;
$L__BB0_16:
	.pragma "nounroll";
	ld.global.u32 	%r153, [%rd102+-32];
	add.s32 	%r154, %r153, %r48;
	st.global.u32 	[%rd102+-32], %r154;
	ld.global.u32 	%r155, [%rd102+-28];
	add.s32 	%r156, %r155, %r48;
	st.global.u32 	[%rd102+-28], %r156;
	ld.global.u32 	%r157, [%rd102+-24];
	add.s32 	%r158, %r157, %r48;
	st.global.u32 	[%rd102+-24], %r158;
	ld.global.u32 	%r159, [%rd102+-20];
	add.s32 	%r160, %r159, %r48;
	st.global.u32 	[%rd102+-20], %r160;
	ld.global.u32 	%r161, [%rd102+-16];
	add.s32 	%r162, %r161, %r48;
	st.global.u32 	[%rd102+-16], %r162;
	ld.global.u32 	%r163, [%rd102+-12];
	add.s32 	%r164, %r163, %r48;
	st.global.u32 	[%rd102+-12], %r164;
	ld.global.u32 	%r165, [%rd102+-8];
	add.s32 	%r166, %r165, %r48;
	st.global.u32 	[%rd102+-8], %r166;
	ld.global.u32 	%r167, [%rd102+-4];
	add.s32 	%r168, %r167, %r48;
	st.global.u32 	[%rd102+-4], %r168;
	ld.global.u32 	%r169, [%rd102];
	add.s32 	%r170, %r169, %r48;
	st.global.u32 	[%rd102], %r170;
	ld.global.u32 	%r171, [%rd102+4];
	add.s32 	%r172, %r171, %r48;
	st.global.u32 	[%rd102+4], %r172;
	ld.global.u32 	%r173, [%rd102+8];
	add.s32 	%r174, %r173, %r48;
	st.global.u32 	[%rd102+8], %r174;
	ld.global.u32 	%r175, [%rd102+12];
	add.s32 	%r176, %r175, %r48;
	st.global.u32 	[%rd102+12], %r176;
	ld.global.u32 	%r177, [%rd102+16];
	add.s32 	%r178, %r177, %r48;
	st.global.u32 	[%rd102+16], %r178;
	ld.global.u32 	%r179, [%rd102+20];
	add.s32 	%r180, %r179, %r48;
	st.global.u32 	[%rd102+20], %r180;
	ld.global.u32 	%r181, [%rd102+24];
	add.s32 	%r182, %r181, %r48;
	st.global.u32 	[%rd102+24], %r182;
	ld.global.u32 	%r183, [%rd102+28];
	add.s32 	%r184, %r183, %r48;
	st.global.u32 	[%rd102+28], %r184;
	add.s32 	%r318, %r318, 16;
	add.s64 	%rd102, %rd102, 64;
	setp.ne.s32 	%p12, %r318, 0;
	@%p12 bra 	$L__BB0_16;
$L__BB0_17:
	setp.eq.s32 	%p13, %r18, 0;
	@%p13 bra 	$L__BB0_26;
	and.b32  	%r24, %r1, 7;
	setp.lt.u32 	%p14, %r18, 8;
	@%p14 bra 	$L__BB0_20;
	mul.wide.u32 	%rd60, %r320, 4;
	add.s64 	%rd61, %rd1, %rd60;
	ld.global.u32 	%r185, [%rd61];
	add.s32 	%r186, %r185, %r48;
	st.global.u32 	[%rd61], %r186;
	ld.global.u32 	%r187, [%rd61+4];
	add.s32 	%r188, %r187, %r48;
	st.global.u32 	[%rd61+4], %r188;
	ld.global.u32 	%r189, [%rd61+8];
	add.s32 	%r190, %r189, %r48;
	st.global.u32 	[%rd61+8], %r190;
	ld.global.u32 	%r191, [%rd61+12];
	add.s32 	%r192, %r191, %r48;
	st.global.u32 	[%rd61+12], %r192;
	ld.global.u32 	%r193, [%rd61+16];
	add.s32 	%r194, %r193, %r48;
	st.global.u32 	[%rd61+16], %r194;
	ld.global.u32 	%r195, [%rd61+20];
	add.s32 	%r196, %r195, %r48;
	st.global.u32 	[%rd61+20], %r196;
	ld.global.u32 	%r197, [%rd61+24];
	add.s32 	%r198, %r197, %r48;
	st.global.u32 	[%rd61+24], %r198;
	ld.global.u32 	%r199, [%rd61+28];
	add.s32 	%r200, %r199, %r48;
	st.global.u32 	[%rd61+28], %r200;
	add.s32 	%r320, %r320, 8;
$L__BB0_20:
	setp.eq.s32 	%p15, %r24, 0;
	@%p15 bra 	$L__BB0_26;
	and.b32  	%r27, %r1, 3;
	setp.lt.u32 	%p16, %r24, 4;
	@%p16 bra 	$L__BB0_23;
	mul.wide.u32 	%rd62, %r320, 4;
	add.s64 	%rd63, %rd1, %rd62;
	ld.global.u32 	%r201, [%rd63];
	add.s32 	%r202, %r201, %r48;
	st.global.u32 	[%rd63], %r202;
	ld.global.u32 	%r203, [%rd63+4];
	add.s32 	%r204, %r203, %r48;
	st.global.u32 	[%rd63+4], %r204;
	ld.global.u32 	%r205, [%rd63+8];
	add.s32 	%r206, %r205, %r48;
	st.global.u32 	[%rd63+8], %r206;
	ld.global.u32 	%r207, [%rd63+12];
	add.s32 	%r208, %r207, %r48;
	st.global.u32 	[%rd63+12], %r208;
	add.s32 	%r320, %r320, 4;
$L__BB0_23:
	setp.eq.s32 	%p17, %r27, 0;
	@%p17 bra 	$L__BB0_26;
	mul.wide.u32 	%rd64, %r320, 4;
	add.s64 	%rd103, %rd1, %rd64;
	neg.s32 	%r322, %r27;
$L__BB0_25:
	.pragma "nounroll";
	ld.global.u32 	%r209, [%rd103];
	add.s32 	%r210, %r209, %r48;
	st.global.u32 	[%rd103], %r210;
	add.s64 	%rd103, %rd103, 4;
	add.s32 	%r322, %r322, 1;
	setp.ne.s32 	%p18, %r322, 0;
	@%p18 bra 	$L__BB0_25;
$L__BB0_26:
	setp.lt.s32 	%p19, %r1, 2;
	add.u64 	%rd65, %SP, 8;
	add.u64 	%rd66, %SPL, 8;
	st.local.u32 	[%rd66], %r1;
	mov.u64 	%rd67, $str$4;
	cvta.global.u64 	%rd68, %rd67;
	{ // callseq 35, 0
	.param .b64 param0;
	st.param.b64 	[param0], %rd68;
	.param .b64 param1;
	st.param.b64 	[param1], %rd65;
	.param .b32 retval0;
	call.uni (retval0), 
	vprintf, 
	(
	param0, 
	param1
	);
	ld.param.b32 	%r211, [retval0];
	} // callseq 35
	mov.u64 	%rd69, $str$5;
	cvta.global.u64 	%rd70, %rd69;
	{ // callseq 36, 0
	.param .b64 param0;
	st.param.b64 	[param0], %rd70;
	.param .b64 param1;
	st.param.b64 	[param1], 0;
	.param .b32 retval0;
	call.uni (retval0), 
	vprintf, 
	(
	param0, 
	param1
	);
	ld.param.b32 	%r213, [retval0];
	} // callseq 36
	mov.u64 	%rd71, $str;
	cvta.global.u64 	%rd72, %rd71;
	{ // callseq 37, 0
	.param .b64 param0;
	st.param.b64 	[param0], %rd72;
	.param .b64 param1;
	st.param.b64 	[param1], 0;
	.param .b32 retval0;
	call.uni (retval0), 
	vprintf, 
	(
	param0, 
	param1
	);
	ld.param.b32 	%r215, [retval0];
	} // callseq 37
	@%p19 bra 	$L__BB0_39;
	add.s32 	%r218, %r1, -2;
	and.b32  	%r33, %r2, 15;
	setp.lt.u32 	%p20, %r218, 15;
	mov.b32 	%r325, 0;
	@%p20 bra 	$L__BB0_30;
	and.b32  	%r325, %r2, -16;
	neg.s32 	%r323, %r325;
	add.s64 	%rd104, %rd1, 32;
	mov.u64 	%rd75, $str$1;
$L__BB0_29:
	.pragma "nounroll";
	ld.global.u32 	%r219, [%rd104+-32];
	cvta.to.local.u64 	%rd74, %rd54;
	st.local.u32 	[%rd74], %r219;
	cvta.global.u64 	%rd76, %rd75;
	{ // callseq 38, 0
	.param .b64 param0;
	st.param.b64 	[param0], %rd76;
	.param .b64 param1;
	st.param.b64 	[param1], %rd54;
	.param .b32 retval0;
	call.uni (retval0), 
	vprintf, 
	(
	param0, 
	param1
	);
	ld.param.b32 	%r220, [retval0];
	} // callseq 38
	ld.global.u32 	%r222, [%rd104+-28];
	st.local.u32 	[%rd74], %r222;
	{ // callseq 39, 0
	.param .b64 param0;
	st.param.b64 	[param0], %rd76;
	.param .b64 param1;
	st.param.b64 	[param1], %rd54;
	.param .b32 retval0;
	call.uni (retval0), 
	vprintf, 
	(
	param0, 
	param1
	);
	ld.param.b32 	%r223, [retval0];
	} // callseq 39
	ld.global.u32 	%r225, [%rd104+-24];
	st.local.u32 	[%rd74], %r225;
	{ // callseq 40, 0
	.param .b64 param0;
	st.param.b64 	[param0], %rd76;
	.param .b64 param1;
	st.param.b64 	[param1], %rd54;
	.param .b32 retval0;
	call.uni (retval0), 
	vprintf, 
	(
	param0, 
	param1
	);
	ld.param.b32 	%r226, [retval0];
	} // callseq 40
	ld.global.u32 	%r228, [%rd104+-20];
	st.local.u32 	[%rd74], %r228;
	{ // callseq 41, 0
	.param .b64 param0;
	st.param.b64 	[param0], %rd76;
	.param .b64 param1;
	st.param.b64 	[param1], %rd54;
	.param .b32 retval0;
	call.uni (retval0), 
	vprintf, 
	(
	param0, 
	param1
	);
	ld.param.b32 	%r229, [retval0];
	} // callseq 41
	ld.global.u32 	%r231, [%rd104+-16];
	st.local.u32 	[%rd74], %r231;
	{ // callseq 42, 0
	.param .b64 param0;
	st.param.b64 	[param0], %rd76;
	.param .b64 param1;
	st.param.b64 	[param1], %rd54;
	.param .b32 retval0;
	call.uni (retval0), 
	vprintf, 
	(
	param0, 
	param1
	);
	ld.param.b32 	%r232, [retval0];
	} // callseq 42
	ld.global.u32 	%r234, [%rd104+-12];
	st.local.u32 	[%rd74], %r234;
	{ // callseq 43, 0
	.param .b64 param0;
	st.param.b64 	[param0], %rd76;
	.param .b64 param1;
	st.param.b64 	[param1], %rd54;
	.param .b32 retval0;
	call.uni (retval0), 
	vprintf, 
	(
	param0, 
	param1
	);
	ld.param.b32 	%r235, [retval0];
	} // callseq 43
	ld.global.u32 	%r237, [%rd104+-8];
	st.local.u32 	[%rd74], %r237;
	{ // callseq 44, 0
	.param .b64 param0;
	st.param.b64 	[param0], %rd76;
	.param .b64 param1;
	st.param.b64 	[param1], %rd54;
	.param .b32 retval0;
	call.uni (retval0), 
	vprintf, 
	(
	param0, 
	param1
	);
	ld.param.b32 	%r238, [retval0];
	} // callseq 44
	ld.global.u32 	%r240, [%rd104+-4];
	st.local.u32 	[%rd74], %r240;
	{ // callseq 45, 0
	.param .b64 param0;
	st.param.b64 	[param0], %rd76;
	.param .b64 param1;
	st.param.b64 	[param1], %rd54;
	.param .b32 retval0;
	call.uni (retval0), 
	vprintf, 
	(
	param0, 
	param1
	);
	ld.param.b32 	%r241, [retval0];
	} // callseq 45
	ld.global.u32 	%r243, [%rd104];
	st.local.u32 	[%rd74], %r243;
	{ // callseq 46, 0
	.param .b64 param0;
	st.param.b64 	[param0], %rd76;
	.param .b64 param1;
	st.param.b64 	[param1], %rd54;
	.param .b32 retval0;
	call.uni (retval0), 
	vprintf, 
	(
	param0, 
	param1
	);
	ld.param.b32 	%r244, [retval0];
	} // callseq 46
	ld.global.u32 	%r246, [%rd104+4];
	st.local.u32 	[%rd74], %r246;
	{ // callseq 47, 0
	.param .b64 param0;
	st.param.b64 	[param0], %rd76;
	.param .b64 param1;
	st.param.b64 	[param1], %rd54;
	.param .b32 retval0;
	call.uni (retval0), 
	vprintf, 
	(
	param0, 
	param1
	);
	ld.param.b32 	%r247, [retval0];
	} // callseq 47
	ld.global.u32 	%r249, [%rd104+8];
	st.local.u32 	[%rd74], %r249;
	{ // callseq 48, 0
	.param .b64 param0;
	st.param.b64 	[param0], %rd76;
	.param .b64 param1;
	st.param.b64 	[param1], %rd54;
	.param .b32 retval0;
	call.uni (retval0), 
	vprintf, 
	(
	param0, 
	param1
	);
	ld.param.b32 	%r250, [retval0];
	} // callseq 48
	ld.global.u32 	%r252, [%rd104+12];
	st.local.u32 	[%rd74], %r252;
	{ // callseq 49, 0
	.param .b64 param0;
	st.param.b64 	[param0], %rd76;
	.param .b64 param1;
	st.param.b64 	[param1], %rd54;
	.param .b32 retval0;
	call.uni (retval0), 
	vprintf, 
	(
	param0, 
	param1
	);
	ld.param.b32 	%r253, [retval0];
	} // callseq 49
	ld.global.u32 	%r255, [%rd104+16];
	st.local.u32 	[%rd74], %r255;
	{ // callseq 50, 0
	.param .b64 param0;
	st.param.b64 	[param0], %rd76;
	.param .b64 param1;
	st.param.b64 	[param1], %rd54;
	.param .b32 retval0;
	call.uni (retval0), 
	vprintf, 
	(
	param0, 
	param1
	);
	ld.param.b32 	%r256, [retval0];
	} // callseq 50
	ld.global.u32 	%r258, [%rd104+20];
	st.local.u32 	[%rd74], %r258;
	{ // callseq 51, 0
	.param .b64 param0;
	st.param.b64 	[param0], %rd76;
	.param .b64 param1;
	st.param.b64 	[param1], %rd54;
	.param .b32 retval0;
	call.uni (retval0), 
	vprintf, 
	(
	param0, 
	param1
	);
	ld.param.b32 	%r259, [retval0];
	} // callseq 51
	ld.global.u32 	%r261, [%rd104+24];
	st.local.u32 	[%rd74], %r261;
	{ // callseq 52, 0
	.param .b64 param0;
	st.param.b64 	[param0], %rd76;
	.param .b64 param1;
	st.param.b64 	[param1], %rd54;
	.param .b32 retval0;
	call.uni (retval0), 
	vprintf, 
	(
	param0, 
	param1
	);
	ld.param.b32 	%r262, [retval0];
	} // callseq 52
	ld.global.u32 	%r264, [%rd104+28];
	st.local.u32 	[%rd74], %r264;
	{ // callseq 53, 0
	.param .b64 param0;
	st.param.b64 	[param0], %rd76;
	.param .b64 param1;
	st.param.b64 	[param1], %rd54;
	.param .b32 retval0;
	call.uni (retval0), 
	vprintf, 
	(
	param0, 
	param1
	);
	ld.param.b32 	%r265, [retval0];
	} // callseq 53
	add.s32 	%r323, %r323, 16;
	add.s64 	%rd104, %rd104, 64;
	setp.ne.s32 	%p21, %r323, 0;
	@%p21 bra 	$L__BB0_29;
$L__BB0_30:
	setp.eq.s32 	%p22, %r33, 0;
	@%p22 bra 	$L__BB0_39;
	add.u64 	%rd77, %SP, 0;
	add.u64 	%rd19, %SPL, 0;
	and.b32  	%r39, %r2, 7;
	setp.lt.u32 	%p23, %r33, 8;
	@%p23 bra 	$L__BB0_33;
	mul.wide.u32 	%rd78, %r325, 4;
	add.s64 	%rd79, %rd1, %rd78;
	ld.global.u32 	%r267, [%rd79];
	st.local.u32 	[%rd19], %r267;
	mov.u64 	%rd80, $str$1;
	cvta.global.u64 	%rd81, %rd80;
	{ // callseq 54, 0
	.param .b64 param0;
	st.param.b64 	[param0], %rd81;
	.param .b64 param1;
	st.param.b64 	[param1], %rd77;
	.param .b32 retval0;
	call.uni (retval0), 
	vprintf, 
	(
	param0, 
	param1
	);
	ld.param.b32 	%r268, [retval0];
	} // callseq 54
	ld.global.u32 	%r270, [%rd79+4];
	st.local.u32 	[%rd19], %r270;
	{ // callseq 55, 0
	.param .b64 param0;
	st.param.b64 	[param0], %rd81;
	.param .b64 param1;
	st.param.b64 	[param1], %rd77;
	.param .b32 retval0;
	call.uni (retval0), 
	vprintf, 
	(
	param0, 
	param1
	);
	ld.param.b32 	%r271, [retval0];
	} // callseq 55
	ld.global.u32 	%r273, [%rd79+8];
	st.local.u32 	[%rd19], %r273;
	{ // callseq 56, 0
	.param .b64 param0;
	st.param.b64 	[param0], %rd81;
	.param .b64 param1;
	st.param.b64 	[param1], %rd77;
	.param .b32 retval0;
	call.uni (retval0), 
	vprintf, 
	(
	param0, 
	param1
	);
	ld.param.b32 	%r274, [retval0];
	} // callseq 56
	ld.global.u32 	%r276, [%rd79+12];
	st.local.u32 	[%rd19], %r276;
	{ // callseq 57, 0
	.param .b64 param0;
	st.param.b64 	[param0], %rd81;
	.param .b64 param1;
	st.param.b64 	[param1], %rd77;
	.param .b32 retval0;
	call.uni (retval0), 
	vprintf, 
	(
	param0, 
	param1
	);
	ld.param.b32 	%r277, [retval0];
	} // callseq 57
	ld.global.u32 	%r279, [%rd79+16];
	st.local.u32 	[%rd19], %r279;
	{ // callseq 58, 0
	.param .b64 param0;
	st.param.b64 	[param0], %rd81;
	.param .b64 param1;
	st.param.b64 	[param1], %rd77;
	.param .b32 retval0;
	call.uni (retval0), 
	vprintf, 
	(
	param0, 
	param1
	);
	ld.param.b32 	%r280, [retval0];
	} // callseq 58
	ld.global.u32 	%r282, [%rd79+20];
	st.local.u32 	[%rd19], %r282;
	{ // callseq 59, 0
	.param .b64 param0;
	st.param.b64 	[param0], %rd81;
	.param .b64 param1;
	st.param.b64 	[param1], %rd77;
	.param .b32 retval0;
	call.uni (retval0), 
	vprintf, 
	(
	param0, 
	param1
	);
	ld.param.b32 	%r283, [retval0];
	} // callseq 59
	ld.global.u32 	%r285, [%rd79+24];
	st.local.u32 	[%rd19], %r285;
	{ // callseq 60, 0
	.param .b64 param0;
	st.param.b64 	[param0], %rd81;
	.param .b64 param1;
	st.param.b64 	[param1], %rd77;
	.param .b32 retval0;
	call.uni (retval0), 
	vprintf, 
	(
	param0, 
	param1
	);
	ld.param.b32 	%r286, [retval0];
	} // callseq 60
	ld.global.u32 	%r288, [%rd79+28];
	st.local.u32 	[%rd19], %r288;
	{ // callseq 61, 0
	.param .b64 param0;
	st.param.b64 	[param0], %rd81;
	.param .b64 param1;
	st.param.b64 	[param1], %rd77;
	.param .b32 retval0;
	call.uni (retval0), 
	vprintf, 
	(
	param0, 
	param1
	);
	ld.param.b32 	%r289, [retval0];
	} // callseq 61
	add.s32 	%r325, %r325, 8;
$L__BB0_33:
	setp.eq.s32 	%p24, %r39, 0;
	@%p24 bra 	$L__BB0_39;
	and.b32  	%r42, %r2, 3;
	setp.lt.u32 	%p25, %r39, 4;
	@%p25 bra 	$L__BB0_36;
	mul.wide.u32 	%rd83, %r325, 4;
	add.s64 	%rd84, %rd1, %rd83;
	ld.global.u32 	%r291, [%rd84];
	st.local.u32 	[%rd19], %r291;
	mov.u64 	%rd85, $str$1;
	cvta.global.u64 	%rd86, %rd85;
	{ // callseq 62, 0
	.param .b64 param0;
	st.param.b64 	[param0], %rd86;
	.param .b64 param1;
	st.param.b64 	[param1], %rd77;
	.param .b32 retval0;
	call.uni (retval0), 
	vprintf, 
	(
	param0, 
	param1
	);
	ld.param.b32 	%r292, [retval0];
	} // callseq 62
	ld.global.u32 	%r294, [%rd84+4];
	st.local.u32 	[%rd19], %r294;
	{ // callseq 63, 0
	.param .b64 param0;
	st.param.b64 	[param0], %rd86;
	.param .b64 param1;
	st.param.b64 	[param1], %rd77;
	.param .b32 retval0;
	call.uni (retval0), 
	vprintf, 
	(
	param0, 
	param1
	);
	ld.param.b32 	%r295, [retval0];
	} // callseq 63
	ld.global.u32 	%r297, [%rd84+8];
	st.local.u32 	[%rd19], %r297;
	{ // callseq 64, 0
	.param .b64 param0;
	st.param.b64 	[param0], %rd86;
	.param .b64 param1;
	st.param.b64 	[param1], %rd77;
	.param .b32 retval0;
	call.uni (retval0), 
	vprintf, 
	(
	param0, 
	param1
	);
	ld.param.b32 	%r298, [retval0];
	} // callseq 64
	ld.global.u32 	%r300, [%rd84+12];
	st.local.u32 	[%rd19], %r300;
	{ // callseq 65, 0
	.param .b64 param0;
	st.param.b64 	[param0], %rd86;
	.param .b64 param1;
	st.param.b64 	[param1], %rd77;
	.param .b32 retval0;
	call.uni (retval0), 
	vprintf, 
	(
	param0, 
	param1
	);
	ld.param.b32 	%r301, [retval0];
	} // callseq 65
	add.s32 	%r325, %r325, 4;
$L__BB0_36:
	setp.eq.s32 	%p26, %r42, 0;
	@%p26 bra 	$L__BB0_39;
	mul.wide.u32 	%rd88, %r325, 4;
	add.s64 	%rd105, %rd1, %rd88;
	neg.s32 	%r327, %r42;
	mov.u64 	%rd89, $str$1;
$L__BB0_38:
	.pragma "nounroll";
	ld.global.u32 	%r303, [%rd105];
	st.local.u32 	[%rd19], %r303;
	cvta.global.u64 	%rd90, %rd89;
	{ // callseq 66, 0
	.param .b64 param0;
	st.param.b64 	[param0], %rd90;
	.param .b64 param1;
	st.param.b64 	[param1], %rd77;
	.param .b32 retval0;
	call.uni (retval0), 
	vprintf, 
	(
	param0, 
	param1
	);
	ld.param.b32 	%r304, [retval0];
	} // callseq 66
	add.s64 	%rd105, %rd105, 4;
	add.s32 	%r327, %r327, 1;
	setp.ne.s32 	%p27, %r327, 0;
	@%p27 bra 	$L__BB0_38;
$L__BB0_39:
	ld.global.u32 	%r306, [%rd9];
	add.u64 	%rd92, %SP, 0;
	add.u64 	%rd93, %SPL, 0;
	st.local.u32 	[%rd93], %r306;
	mov.u64 	%rd94, $str$2;
	cvta.global.u64 	%rd95, %rd94;
	{ // callseq 67, 0
	.param .b64 param0;
	st.param.b64 	[param0], %rd95;
	.param .b64 param1;
	st.param.b64 	[param1], %rd92;
	.param .b32 retval0;
	call.uni (retval0), 
	vprintf, 
	(
	param0, 
	param1
	);
	ld.param.b32 	%r307, [retval0];
	} // callseq 67
	mov.u64 	%rd96, $str$3;
	cvta.global.u64 	%rd97, %rd96;
	{ // callseq 68, 0
	.param .b64 param0;
	st.param.b64 	[param0], %rd97;
	.param .b64 param1;
	st.param.b64 	[param1], 0;
	.param .b32 retval0;
	call.uni (retval0), 
	vprintf, 
	(
	param0, 
	param1
	);
	ld.param.b32 	%r309, [retval0];
	} // callseq 68
	mov.u64 	%rd98, $str$9;
	cvta.global.u64 	%rd99, %rd98;
	{ // callseq 69, 0
	.param .b64 param0;
	st.param.b64 	[param0], %rd99;
	.param .b64 param1;
	st.param.b64 	[param1], 0;
	.param .b32 retval0;
	call.uni (retval0), 
	vprintf, 
	(
	param0, 
	param1
	);
	ld.param.b32 	%r311, [retval0];
	} // callseq 69
	ret;

}
	// .globl	_Z23printArrays1DListKernel12Arrays1DList
.visible .entry _Z23printArrays1DListKernel12Arrays1DList(
	.param .align 8 .b8 _Z23printArrays1DListKernel12Arrays1DList_param_0[16]
)
{
	.local .align 8 .b8 	__local_depot1[24];
	.reg .b64 	%SP;
	.reg .b64 	%SPL;
	.reg .pred 	%p<13>;
	.reg .b16 	%rs<5>;
	.reg .b32 	%r<143>;
	.reg .b64 	%rd<59>;

	mov.u64 	%SPL, __local_depot1;
	cvta.local.u64 	%SP, %SPL;
	ld.param.u64 	%rd7, [_Z23printArrays1DListKernel12Arrays1DList_param_0];
	ld.param.u32 	%r18, [_Z23printArrays1DListKernel12Arrays1DList_param_0+8];
	add.u64 	%rd1, %SPL, 0;
	add.u64 	%rd9, %SP, 16;
	add.u64 	%rd10, %SPL, 16;
	mov.u64 	%rd11, $str$10;
	cvta.global.u64 	%rd12, %rd11;
	{ // callseq 70, 0
	.param .b64 param0;
	st.param.b64 	[param0], %rd12;
	.param .b64 param1;
	st.param.b64 	[param1], 0;
	.param .b32 retval0;
	call.uni (retval0), 
	vprintf, 
	(
	param0, 
	param1
	);
	ld.param.b32 	%r24, [retval0];
	} // callseq 70
	mov.u64 	%rd13, $str$6;
	cvta.global.u64 	%rd14, %rd13;
	{ // callseq 71, 0
	.param .b64 param0;
	st.param.b64 	[param0], %rd14;
	.param .b64 param1;
	st.param.b64 	[param1], 0;
	.param .b32 retval0;
	call.uni (retval0), 
	vprintf, 
	(
	param0, 
	param1
	);
	ld.param.b32 	%r26, [retval0];
	} // callseq 71
	st.local.u32 	[%rd10], %r18;
	mov.u64 	%rd15, $str$7;
	cvta.global.u64 	%rd16, %rd15;
	{ // callseq 72, 0
	.param .b64 param0;
	st.param.b64 	[param0], %rd16;
	.param .b64 param1;
	st.param.b64 	[param1], %rd9;
	.param .b32 retval0;
	call.uni (retval0), 
	vprintf, 
	(
	param0, 
	param1
	);
	ld.param.b32 	%r28, [retval0];
	} // callseq 72
	setp.lt.s32 	%p1, %r18, 1;
	@%p1 bra 	$L__BB1_17;
	mov.b32 	%r138, 0;
	add.u64 	%rd20, %SP, 8;
	mov.u64 	%rd22, $str$4;
	mov.u64 	%rd24, $str$5;
$L__BB1_2:
	cvta.to.global.u64 	%rd17, %rd7;
	mul.wide.u32 	%rd18, %r138, 16;
	add.s64 	%rd19, %rd17, %rd18;
	ld.global.u64 	%rd2, [%rd19];
	ld.global.u32 	%r3, [%rd19+8];
	cvta.to.local.u64 	%rd21, %rd20;
	st.local.u32 	[%rd21], %r3;
	cvta.global.u64 	%rd23, %rd22;
	{ // callseq 73, 0
	.param .b64 param0;
	st.param.b64 	[param0], %rd23;
	.param .b64 param1;
	st.param.b64 	[param1], %rd20;
	.param .b32 retval0;
	call.uni (retval0), 
	vprintf, 
	(
	param0, 
	param1
	);
	ld.param.b32 	%r31, [retval0];
	} // callseq 73
	cvta.global.u64 	%rd25, %rd24;
	{ // callseq 74, 0
	.param .b64 param0;
	st.param.b64 	[param0], %rd25;
	.param .b64 param1;
	st.param.b64 	[param1], 0;
	.param .b32 retval0;
	call.uni (retval0), 
	vprintf, 
	(
	param0, 
	param1
	);
	ld.param.b32 	%r33, [retval0];
	} // callseq 74
	mov.u64 	%rd26, $str;
	cvta.global.u64 	%rd27, %rd26;
	{ // callseq 75, 0
	.param .b64 param0;
	st.param.b64 	[param0], %rd27;
	.param .b64 param1;
	st.param.b64 	[param1], 0;
	.param .b32 retval0;
	call.uni (retval0), 
	vprintf, 
	(
	param0, 
	param1
	);
	ld.param.b32 	%r35, [retval0];
	} // callseq 75
	add.s32 	%r4, %r3, -1;
	setp.lt.s32 	%p2, %r3, 2;
	@%p2 bra 	$L__BB1_16;
	add.s32 	%r38, %r3, -2;
	setp.lt.u32 	%p3, %r38, 15;
	mov.b32 	%r141, 0;
	@%p3 bra 	$L__BB1_6;
	and.b32  	%r39, %r4, -16;
	neg.s32 	%r139, %r39;
	add.s64 	%rd58, %rd2, 32;
$L__BB1_5:
	.pragma "nounroll";
	and.b32  	%r141, %r4, -16;
	ld.u32 	%r40, [%rd58+-32];
	st.local.u32 	[%rd1], %r40;
	mov.u64 	%rd28, $str$1;
	cvta.global.u64 	%rd29, %rd28;
	add.u64 	%rd30, %SP, 0;
	{ // callseq 76, 0
	.param .b64 param0;
	st.param.b64 	[param0], %rd29;
	.param .b64 param1;
	st.param.b64 	[param1], %rd30;
	.param .b32 retval0;
	call.uni (retval0), 
	vprintf, 
	(
	param0, 
	param1
	);
	ld.param.b32 	%r41, [retval0];
	} // callseq 76
	ld.u32 	%r43, [%rd58+-28];
	st.local.u32 	[%rd1], %r43;
	{ // callseq 77, 0
	.param .b64 param0;
	st.param.b64 	[param0], %rd29;
	.param .b64 param1;
	st.param.b64 	[param1], %rd30;
	.param .b32 retval0;
	call.uni (retval0), 
	vprintf, 
	(
	param0, 
	param1
	);
	ld.param.b32 	%r44, [retval0];
	} // callseq 77
	ld.u32 	%r46, [%rd58+-24];
	st.local.u32 	[%rd1], %r46;
	{ // callseq 78, 0
	.param .b64 param0;
	st.param.b64 	[param0], %rd29;
	.param .b64 param1;
	st.param.b64 	[param1], %rd30;
	.param .b32 retval0;
	call.uni (retval0), 
	vprintf, 
	(
	param0, 
	param1
	);
	ld.param.b32 	%r47, [retval0];
	} // callseq 78
	ld.u32 	%r49, [%rd58+-20];
	st.local.u32 	[%rd1], %r49;
	{ // callseq 79, 0
	.param .b64 param0;
	st.param.b64 	[param0], %rd29;
	.param .b64 param1;
	st.param.b64 	[param1], %rd30;
	.param .b32 retval0;
	call.uni (retval0), 
	vprintf, 
	(
	param0, 
	param1
	);
	ld.param.b32 	%r50, [retval0];
	} // callseq 79
	ld.u32 	%r52, [%rd58+-16];
	st.local.u32 	[%rd1], %r52;
	{ // callseq 80, 0
	.param .b64 param0;
	st.param.b64 	[param0], %rd29;
	.param .b64 param1;
	st.param.b64 	[param1], %rd30;
	.param .b32 retval0;
	call.uni (retval0), 
	vprintf, 
	(
	param0, 
	param1
	);
	ld.param.b32 	%r53, [retval0];
	} // callseq 80
	ld.u32 	%r55, [%rd58+-12];
	st.local.u32 	[%rd1], %r55;
	{ // callseq 81, 0
	.param .b64 param0;
	st.param.b64 	[param0], %rd29;
	.param .b64 param1;
	st.param.b64 	[param1], %rd30;
	.param .b32 retval0;
	call.uni (retval0), 
	vprintf, 
	(
	param0, 
	param1
	);
	ld.param.b32 	%r56, [retval0];
	} // callseq 81
	ld.u32 	%r58, [%rd58+-8];
	st.local.u32 	[%rd1], %r58;
	{ // callseq 82, 0
	.param .b64 param0;
	st.param.b64 	[param0], %rd29;
	.param .b64 param1;
	st.param.b64 	[param1], %rd30;
	.param .b32 retval0;
	call.uni (retval0), 
	vprintf, 
	(
	param0, 
	param1
	);
	ld.param.b32 	%r59, [retval0];
	} // callseq 82
	ld.u32 	%r61, [%rd58+-4];
	st.local.u32 	[%rd1], %r61;
	{ // callseq 83, 0
	.param .b64 param0;
	st.param.b64 	[param0], %rd29;
	.param .b64 param1;
	st.param.b64 	[param1], %rd30;
	.param .b32 retval0;
	call.uni (retval0), 
	vprintf, 
	(
	param0, 
	param1
	);
	ld.param.b32 	%r62, [retval0];
	} // callseq 83
	ld.u32 	%r64, [%rd58];
	st.local.u32 	[%rd1], %r64;
	{ // callseq 84, 0
	.param .b64 param0;
	st.param.b64 	[param0], %rd29;
	.param .b64 param1;
	st.param.b64 	[param1], %rd30;
	.param .b32 retval0;
	call.uni (retval0), 
	vprintf, 
	(
	param0, 
	param1
	);
	ld.param.b32 	%r65, [retval0];
	} // callseq 84
	ld.u32 	%r67, [%rd58+4];
	st.local.u32 	[%rd1], %r67;
	{ // callseq 85, 0
	.param .b64 param0;
	st.param.b64 	[param0], %rd29;
	.param .b64 param1;
	st.param.b64 	[param1], %rd30;
	.param .b32 retval0;
	call.uni (retval0), 
	vprintf, 
	(
	param0, 
	param1
	);
	ld.param.b32 	%r68, [retval0];
	} // callseq 85
	ld.u32 	%r70, [%rd58+8];
	st.local.u32 	[%rd1], %r70;
	{ // callseq 86, 0
	.param .b64 param0;
	st.param.b64 	[param0], %rd29;
	.param .b64 param1;
	st.param.b64 	[param1], %rd30;
	.param .b32 retval0;
	call.uni (retval0), 
	vprintf, 
	(
	param0, 
	param1
	);
	ld.param.b32 	%r71, [retval0];
	} // callseq 86
	ld.u32 	%r73, [%rd58+12];
	st.local.u32 	[%rd1], %r73;
	{ // callseq 87, 0
	.param .b64 param0;
	st.param.b64 	[param0], %rd29;
	.param .b64 param1;
	st.param.b64 	[param1], %rd30;
	.param .b32 retval0;
	call.uni (retval0), 
	vprintf, 
	(
	param0, 
	param1
	);
	ld.param.b32 	%r74, [retval0];
	} // callseq 87
	ld.u32 	%r76, [%rd58+16];
	st.local.u32 	[%rd1], %r76;
	{ // callseq 88, 0
	.param .b64 param0;
	st.param.b64 	[param0], %rd29;
	.param .b64 param1;
	st.param.b64 	[param1], %rd30;
	.param .b32 retval0;
	call.uni (retval0), 
	vprintf, 
	(
	param0, 
	param1
	);
	ld.param.b32 	%r77, [retval0];
	} // callseq 88
	ld.u32 	%r79, [%rd58+20];
	st.local.u32 	[%rd1], %r79;
	{ // callseq 89, 0
	.param .b64 param0;
	st.param.b64 	[param0], %rd29;
	.param .b64 param1;
	st.param.b64 	[param1], %rd30;
	.param .b32 retval0;
	call.uni (retval0), 
	vprintf, 
	(
	param0, 
	param1
	);
	ld.param.b32 	%r80, [retval0];
	} // callseq 89
	ld.u32 	%r82, [%rd58+24];
	st.local.u32 	[%rd1], %r82;
	{ // callseq 90, 0
	.param .b64 param0;
	st.param.b64 	[param0], %rd29;
	.param .b64 param1;
	st.param.b64 	[param1], %rd30;
	.param .b32 retval0;
	call.uni (retval0), 
	vprintf, 
	(
	param0, 
	param1
	);
	ld.param.b32 	%r83, [retval0];
	} // callseq 90
	ld.u32 	%r85, [%rd58+28];
	st.local.u32 	[%rd1], %r85;
	{ // callseq 91, 0
	.param .b64 param0;
	st.param.b64 	[param0], %rd29;
	.param .b64 param1;
	st.param.b64 	[param1], %rd30;
	.param .b32 retval0;
	call.uni (retval0), 
	vprintf, 
	(
	param0, 
	param1
	);
	ld.param.b32 	%r86, [retval0];
	} // callseq 91
	add.s32 	%r139, %r139, 16;
	add.s64 	%rd58, %rd58, 64;
	setp.ne.s32 	%p4, %r139, 0;
	@%p4 bra 	$L__BB1_5;
$L__BB1_6:
	and.b32  	%r10, %r4, 15;
	setp.eq.s32 	%p5, %r10, 0;
	@%p5 bra 	$L__BB1_16;
	and.b32  	%r11, %r4, 7;
	setp.lt.u32 	%p6, %r10, 8;
	@%p6 bra 	$L__BB1_9;
	mul.wide.u32 	%rd31, %r141, 4;
	add.s64 	%rd32, %rd2, %rd31;
	ld.u32 	%r88, [%rd32];
	st.local.u32 	[%rd1], %r88;
	mov.u64 	%rd33, $str$1;
	cvta.global.u64 	%rd34, %rd33;
	add.u64 	%rd35, %SP, 0;
	{ // callseq 92, 0
	.param .b64 param0;
	st.param.b64 	[param0], %rd34;
	.param .b64 param1;
	st.param.b64 	[param1], %rd35;
	.param .b32 retval0;
	call.uni (retval0), 
	vprintf, 
	(
	param0, 
	param1
	);
	ld.param.b32 	%r89, [retval0];
	} // callseq 92
	ld.u32 	%r91, [%rd32+4];
	st.local.u32 	[%rd1], %r91;
	{ // callseq 93, 0
	.param .b64 param0;
	st.param.b64 	[param0], %rd34;
	.param .b64 param1;
	st.param.b64 	[param1], %rd35;
	.param .b32 retval0;
	call.uni (retval0), 
	vprintf, 
	(
	param0, 
	param1
	);
	ld.param.b32 	%r92, [retval0];
	} // callseq 93
	ld.u32 	%r94, [%rd32+8];
	st.local.u32 	[%rd1], %r94;
	{ // callseq 94, 0
	.param .b64 param0;
	st.param.b64 	[param0], %rd34;
	.param .b64 param1;
	st.param.b64 	[param1], %rd35;
	.param .b32 retval0;
	call.uni (retval0), 
	vprintf, 
	(
	param0, 
	param1
	);
	ld.param.b32 	%r95, [retval0];
	} // callseq 94
	ld.u32 	%r97, [%rd32+12];
	st.local.u32 	[%rd1], %r97;
	{ // callseq 95, 0
	.param .b64 param0;
	st.param.b64 	[param0], %rd34;
	.param .b64 param1;
	st.param.b64 	[param1], %rd35;
	.param .b32 retval0;
	call.uni (retval0), 
	vprintf, 
	(
	param0, 
	param1
	);
	ld.param.b32 	%r98, [retval0];
	} // callseq 95
	ld.u32 	%r100, [%rd32+16];
	st.local.u32 	[%rd1], %r100;
	{ // callseq 96, 0
	.param .b64 param0;
	st.param.b64 	[param0], %rd34;
	.param .b64 param1;
	st.param.b64 	[param1], %rd35;
	.param .b32 retval0;
	call.uni (retval0), 
	vprintf, 
	(
	param0, 
	param1
	);
	ld.param.b32 	%r101, [retval0];
	} // callseq 96
	ld.u32 	%r103, [%rd32+20];
	st.local.u32 	[%rd1], %r103;
	{ // callseq 97, 0
	.param .b64 param0;
	st.param.b64 	[param0], %rd34;
	.param .b64 param1;
	st.param.b64 	[param1], %rd35;
	.param .b32 retval0;
	call.uni (retval0), 
	vprintf, 
	(
	param0, 
	param1
	);
	ld.param.b32 	%r104, [retval0];
	} // callseq 97
	ld.u32 	%r106, [%rd32+24];
	st.local.u32 	[%rd1], %r106;
	{ // callseq 98, 0
	.param .b64 param0;
	st.param.b64 	[param0], %rd34;
	.param .b64 param1;
	st.param.b64 	[param1], %rd35;
	.param .b32 retval0;
	call.uni (retval0), 
	vprintf, 
	(
	param0, 
	param1
	);
	ld.param.b32 	%r107, [retval0];
	} // callseq 98
	ld.u32 	%r109, [%rd32+28];
	st.local.u32 	[%rd1], %r109;
	{ // callseq 99, 0
	.param .b64 param0;
	st.param.b64 	[param0], %rd34;
	.param .b64 param1;
	st.param.b64 	[param1], %rd35;
	.param .b32 retval0;
	call.uni (retval0), 
	vprintf, 
	(
	param0, 
	param1
	);
	ld.param.b32 	%r110, [retval0];
	} // callseq 99
	add.s32 	%r141, %r141, 8;
$L__BB1_9:
	setp.eq.s32 	%p7, %r11, 0;
	@%p7 bra 	$L__BB1_16;
	and.b32  	%r14, %r4, 3;
	setp.lt.u32 	%p8, %r11, 4;
	@%p8 bra 	$L__BB1_12;
	mul.wide.u32 	%rd36, %r141, 4;
	add.s64 	%rd37, %rd2, %rd36;
	ld.u32 	%r112, [%rd37];
	st.local.u32 	[%rd1], %r112;
	mov.u64 	%rd38, $str$1;
	cvta.global.u64 	%rd39, %rd38;
	add.u64 	%rd40, %SP, 0;
	{ // callseq 100, 0
	.param .b64 param0;
	st.param.b64 	[param0], %rd39;
	.param .b64 param1;
	st.param.b64 	[param1], %rd40;
	.param .b32 retval0;
	call.uni (retval0), 
	vprintf, 
	(
	param0, 
	param1
	);
	ld.param.b32 	%r113, [retval0];
	} // callseq 100
	ld.u32 	%r115, [%rd37+4];
	st.local.u32 	[%rd1], %r115;
	{ // callseq 101, 0
	.param .b64 param0;
	st.param.b64 	[param0], %rd39;
	.param .b64 param1;
	st.param.b64 	[param1], %rd40;
	.param .b32 retval0;
	call.uni (retval0), 
	vprintf, 
	(
	param0, 
	param1
	);
	ld.param.b32 	%r116, [retval0];
	} // callseq 101
	ld.u32 	%r118, [%rd37+8];
	st.local.u32 	[%rd1], %r118;
	{ // callseq 102, 0
	.param .b64 param0;
	st.param.b64 	[param0], %rd39;
	.param .b64 param1;
	st.param.b64 	[param1], %rd40;
	.param .b32 retval0;
	call.uni (retval0), 
	vprintf, 
	(
	param0, 
	param1
	);
	ld.param.b32 	%r119, [retval0];
	} // callseq 102
	ld.u32 	%r121, [%rd37+12];
	st.local.u32 	[%rd1], %r121;
	{ // callseq 103, 0
	.param .b64 param0;
	st.param.b64 	[param0], %rd39;
	.param .b64 param1;
	st.param.b64 	[param1], %rd40;
	.param .b32 retval0;
	call.uni (retval0), 
	vprintf, 
	(
	param0, 
	param1
	);
	ld.param.b32 	%r122, [retval0];
	} // callseq 103
	add.s32 	%r141, %r141, 4;
$L__BB1_12:
	setp.eq.s32 	%p9, %r14, 0;
	@%p9 bra 	$L__BB1_16;
	mul.wide.u32 	%rd41, %r141, 4;
	add.s64 	%rd6, %rd2, %rd41;
	ld.u32 	%r124, [%rd6];
	st.local.u32 	[%rd1], %r124;
	mov.u64 	%rd42, $str$1;
	cvta.global.u64 	%rd43, %rd42;
	add.u64 	%rd44, %SP, 0;
	{ // callseq 104, 0
	.param .b64 param0;
	st.param.b64 	[param0], %rd43;
	.param .b64 param1;
	st.param.b64 	[param1], %rd44;
	.param .b32 retval0;
	call.uni (retval0), 
	vprintf, 
	(
	param0, 
	param1
	);
	ld.param.b32 	%r125, [retval0];
	} // callseq 104
	setp.eq.s32 	%p10, %r14, 1;
	@%p10 bra 	$L__BB1_16;
	ld.u32 	%r127, [%rd6+4];
	st.local.u32 	[%rd1], %r127;
	cvta.global.u64 	%rd46, %rd42;
	{ // callseq 105, 0
	.param .b64 param0;
	st.param.b64 	[param0], %rd46;
	.param .b64 param1;
	st.param.b64 	[param1], %rd44;
	.param .b32 retval0;
	call.uni (retval0), 
	vprintf, 
	(
	param0, 
	param1
	);
	ld.param.b32 	%r128, [retval0];
	} // callseq 105
	setp.eq.s32 	%p11, %r14, 2;
	@%p11 bra 	$L__BB1_16;
	ld.u32 	%r130, [%rd6+8];
	st.local.u32 	[%rd1], %r130;
	cvta.global.u64 	%rd49, %rd42;
	{ // callseq 106, 0
	.param .b64 param0;
	st.param.b64 	[param0], %rd49;
	.param .b64 param1;
	st.param.b64 	[param1], %rd44;
	.param .b32 retval0;
	call.uni (retval0), 
	vprintf, 
	(
	param0, 
	param1
	);
	ld.param.b32 	%r131, [retval0];
	} // callseq 106
$L__BB1_16:
	mul.wide.s32 	%rd51, %r4, 4;
	add.s64 	%rd52, %rd2, %rd51;
	ld.u32 	%r133, [%rd52];
	st.local.u32 	[%rd1], %r133;
	mov.u64 	%rd53, $str$2;
	cvta.global.u64 	%rd54, %rd53;
	add.u64 	%rd55, %SP, 0;
	{ // callseq 107, 0
	.param .b64 param0;
	st.param.b64 	[param0], %rd54;
	.param .b64 param1;
	st.param.b64 	[param1], %rd55;
	.param .b32 retval0;
	call.uni (retval0), 
	vprintf, 
	(
	param0, 
	param1
	);
	ld.param.b32 	%r134, [retval0];
	} // callseq 107
	mov.u64 	%rd56, $str$3;
	cvta.global.u64 	%rd57, %rd56;
	{ // callseq 108, 0
	.param .b64 param0;
	st.param.b64 	[param0], %rd57;
	.param .b64 param1;
	st.param.b64 	[param1], 0;
	.param .b32 retval0;
	call.uni (retval0), 
	vprintf, 
	(
	param0, 
	param1
	);
	ld.param.b32 	%r136, [retval0];
	} // callseq 108
	add.s32 	%r138, %r138, 1;
	setp.ne.s32 	%p12, %r138, %r18;
	@%p12 bra 	$L__BB1_2;
$L__BB1_17:
	ret;

}


// ===== COMPILED SASS (sm_100) =====

	.target	sm_100

	.elftype	@"ET_EXEC"


//--------------------- .note.nv.tkinfo           --------------------------
	.section	.note.nv.tkinfo,"",@"SHT_NOTE"
	.sectionflags	@"SHF_NOTE_NV_TKINFO"
	.tkinfo
        /*0018*/ 	.word	0x00000002
        /*0030*/ 	.string	""
        /*0030*/ 	.string	"ptxas"
        /*0030*/ 	.string	"Cuda compilation tools, release 13.0, V13.0.88"
        /*0030*/ 	.string	"Build cuda_13.0.r13.0/compiler.36424714_0"
        /*0030*/ 	.string	"-arch sm_100 -m 64 "



//--------------------- .note.nv.cuinfo           --------------------------
	.section	.note.nv.cuinfo,"",@"SHT_NOTE"
	.sectionflags	@"SHF_NOTE_NV_CUINFO"
        /*0018*/ 	.short	0x0002
        /*001a*/ 	.short	0x0064
        /*001c*/ 	.short	0x0082
	.zero		2


//--------------------- .nv.info                  --------------------------
	.section	.nv.info,"",@"SHT_CUDA_INFO"
	.align	4


	//----- nvinfo : EIATTR_REGCOUNT
	.align		4
        /*0000*/ 	.byte	0x04, 0x2f
        /*0002*/ 	.short	(.L_12 - .L_11)
	.align		4
.L_11:
        /*0004*/ 	.word	index@(_Z12add_M_Kernel7Array1Di)
        /*0008*/ 	.word	0x00000020


	//----- nvinfo : EIATTR_FRAME_SIZE
	.align		4
.L_12:
        /*000c*/ 	.byte	0x04, 0x11
        /*000e*/ 	.short	(.L_14 - .L_13)
	.align		4
.L_13:
        /*0010*/ 	.word	index@(_Z12add_M_Kernel7Array1Di)
        /*0014*/ 	.word	0x00000018


	//----- nvinfo : EIATTR_REGCOUNT
	.align		4
.L_14:
        /*0018*/ 	.byte	0x04, 0x2f
        /*001a*/ 	.short	(.L_16 - .L_15)
	.align		4
.L_15:
        /*001c*/ 	.word	index@(_Z23printArrays1DListKernel12Arrays1DList)
        /*0020*/ 	.word	0x00000024


	//----- nvinfo : EIATTR_FRAME_SIZE
	.align		4
.L_16:
        /*0024*/ 	.byte	0x04, 0x11
        /*0026*/ 	.short	(.L_18 - .L_17)
	.align		4
.L_17:
        /*0028*/ 	.word	index@(_Z23printArrays1DListKernel12Arrays1DList)
        /*002c*/ 	.word	0x00000018


	//----- nvinfo : EIATTR_MIN_STACK_SIZE
	.align		4
.L_18:
        /*0030*/ 	.byte	0x04, 0x12
        /*0032*/ 	.short	(.L_20 - .L_19)
	.align		4
.L_19:
        /*0034*/ 	.word	index@(_Z23printArrays1DListKernel12Arrays1DList)
        /*0038*/ 	.word	0x00000018


	//----- nvinfo : EIATTR_MIN_STACK_SIZE
	.align		4
.L_20:
        /*003c*/ 	.byte	0x04, 0x12
        /*003e*/ 	.short	(.L_22 - .L_21)
	.align		4
.L_21:
        /*0040*/ 	.word	index@(_Z12add_M_Kernel7Array1Di)
        /*0044*/ 	.word	0x00000018
.L_22:


//--------------------- .nv.compat                --------------------------
	.section	.nv.compat,"",@"SHT_CUDA_COMPAT_INFO"
	.align	4
        /*0000*/ 	.byte	0x02, 0x09, 0x00, 0x00, 0x02, 0x02, 0x01, 0x00, 0x02, 0x05, 0x05, 0x00, 0x03, 0x07, 0x01, 0x01
        /*0010*/ 	.byte	0x02, 0x03, 0x00, 0x00, 0x02, 0x06, 0x01, 0x00, 0x04, 0x0b, 0x08, 0x00, 0x09, 0x00, 0x00, 0x00
        /*0020*/ 	.byte	0x00, 0x00, 0x00, 0x00


//--------------------- .nv.info._Z23printArrays1DListKernel12Arrays1DList --------------------------
	.section	.nv.info._Z23printArrays1DListKernel12Arrays1DList,"",@"SHT_CUDA_INFO"
	.sectionflags	@""
	.align	4


	//----- nvinfo : EIATTR_CUDA_API_VERSION
	.align		4
        /*0000*/ 	.byte	0x04, 0x37
        /*0002*/ 	.short	(.L_24 - .L_23)
.L_23:
        /*0004*/ 	.word	0x00000082


	//----- nvinfo : EIATTR_KPARAM_INFO
	.align		4
.L_24:
        /*0008*/ 	.byte	0x04, 0x17
        /*000a*/ 	.short	(.L_26 - .L_25)
.L_25:
        /*000c*/ 	.word	0x00000000
        /*0010*/ 	.short	0x0000
        /*0012*/ 	.short	0x0000
        /*0014*/ 	.byte	0x00, 0xf0, 0x41, 0x00


	//----- nvinfo : EIATTR_SPARSE_MMA_MASK
	.align		4
.L_26:
        /*0018*/ 	.byte	0x03, 0x50
        /*001a*/ 	.short	0x0000


	//----- nvinfo : EIATTR_MAXREG_COUNT
	.align		4
        /*001c*/ 	.byte	0x03, 0x1b
        /*001e*/ 	.short	0x00ff


	//----- nvinfo : EIATTR_EXTERNS
	.align		4
        /*0020*/ 	.byte	0x04, 0x0f
        /*0022*/ 	.short	(.L_28 - .L_27)


	//   ....[0]....
	.align		4
.L_27:
        /*0024*/ 	.word	index@(vprintf)


	//----- nvinfo : EIATTR_MERCURY_ISA_VERSION
	.align		4
.L_28:
        /*0028*/ 	.byte	0x03, 0x5f
        /*002a*/ 	.short	0x0101


	//----- nvinfo : EIATTR_VRC_CTA_INIT_COUNT
	.align		4
        /*002c*/ 	.byte	0x02, 0x4a
	.zero		1
	.zero		1


	//----- nvinfo : EIATTR_SYSCALL_OFFSETS
	.align		4
        /*0030*/ 	.byte	0x04, 0x46
        /*0032*/ 	.short	(.L_30 - .L_29)


	//   ....[0]....
.L_29:
        /*0034*/ 	.word	0x000000f0


	//   ....[1]....
        /*0038*/ 	.word	0x00000160


	//   ....[2]....
        /*003c*/ 	.word	0x00000200


	//   ....[3]....
        /*0040*/ 	.word	0x000003d0


	//   ....[4]....
        /*0044*/ 	.word	0x00000440


	//   ....[5]....
        /*0048*/ 	.word	0x000004b0


	//   ....[6]....
        /*004c*/ 	.word	0x00000690


	//   ....[7]....
        /*0050*/ 	.word	0x00000750


	//   ....[8]....
        /*0054*/ 	.word	0x00000810


	//   ....[9]....
        /*0058*/ 	.word	0x000008d0


	//   ....[10]....
        /*005c*/ 	.word	0x00000990


	//   ....[11]....
        /*0060*/ 	.word	0x00000a50


	//   ....[12]....
        /*0064*/ 	.word	0x00000b10


	//   ....[13]....
        /*0068*/ 	.word	0x00000bd0


	//   ....[14]....
        /*006c*/ 	.word	0x00000c90


	//   ....[15]....
        /*0070*/ 	.word	0x00000d50


	//   ....[16]....
        /*0074*/ 	.word	0x00000e10


	//   ....[17]....
        /*0078*/ 	.word	0x00000ed0


	//   ....[18]....
        /*007c*/ 	.word	0x00000f90


	//   ....[19]....
        /*0080*/ 	.word	0x00001050


	//   ....[20]....
        /*0084*/ 	.word	0x00001110


	//   ....[21]....
        /*0088*/ 	.word	0x000011d0


	//   ....[22]....
        /*008c*/ 	.word	0x00001360


	//   ....[23]....
        /*0090*/ 	.word	0x00001420


	//   ....[24]....
        /*0094*/ 	.word	0x000014e0


	//   ....[25]....
        /*0098*/ 	.word	0x000015a0


	//   ....[26]....
        /*009c*/ 	.word	0x00001660


	//   ....[27]....
        /*00a0*/ 	.word	0x00001720


	//   ....[28]....
        /*00a4*/ 	.word	0x000017e0


	//   ....[29]....
        /*00a8*/ 	.word	0x000018a0


	//   ....[30]....
        /*00ac*/ 	.word	0x00001a00


	//   ....[31]....
        /*00b0*/ 	.word	0x00001ac0


	//   ....[32]....
        /*00b4*/ 	.word	0x00001b80


	//   ....[33]....
        /*00b8*/ 	.word	0x00001c40


	//   ....[34]....
        /*00bc*/ 	.word	0x00001d60


	//   ....[35]....
        /*00c0*/ 	.word	0x00001e40


	//   ....[36]....
        /*00c4*/ 	.word	0x00001f20


	//   ....[37]....
        /*00c8*/ 	.word	0x00002010


	//   ....[38]....
        /*00cc*/ 	.word	0x00002080


	//----- nvinfo : EIATTR_EXIT_INSTR_OFFSETS
	.align		4
.L_30:
        /*00d0*/ 	.byte	0x04, 0x1c
        /*00d2*/ 	.short	(.L_32 - .L_31)


	//   ....[0]....
.L_31:
        /*00d4*/ 	.word	0x00000230


	//   ....[1]....
        /*00d8*/ 	.word	0x000020b0


	//----- nvinfo : EIATTR_CRS_STACK_SIZE
	.align		4
.L_32:
        /*00dc*/ 	.byte	0x04, 0x1e
        /*00de*/ 	.short	(.L_34 - .L_33)
.L_33:
        /*00e0*/ 	.word	0x00000000


	//----- nvinfo : EIATTR_CBANK_PARAM_SIZE
	.align		4
.L_34:
        /*00e4*/ 	.byte	0x03, 0x19
        /*00e6*/ 	.short	0x0010


	//----- nvinfo : EIATTR_PARAM_CBANK
	.align		4
        /*00e8*/ 	.byte	0x04, 0x0a
        /*00ea*/ 	.short	(.L_36 - .L_35)
	.align		4
.L_35:
        /*00ec*/ 	.word	index@(.nv.constant0._Z23printArrays1DListKernel12Arrays1DList)
        /*00f0*/ 	.short	0x0380
        /*00f2*/ 	.short	0x0010


	//----- nvinfo : EIATTR_SW_WAR
	.align		4
.L_36:
        /*00f4*/ 	.byte	0x04, 0x36
        /*00f6*/ 	.short	(.L_38 - .L_37)
.L_37:
        /*00f8*/ 	.word	0x00000008
.L_38:


//--------------------- .nv.info._Z12add_M_Kernel7Array1Di --------------------------
	.section	.nv.info._Z12add_M_Kernel7Array1Di,"",@"SHT_CUDA_INFO"
	.sectionflags	@""
	.align	4


	//----- nvinfo : EIATTR_CUDA_API_VERSION
	.align		4
        /*0000*/ 	.byte	0x04, 0x37
        /*0002*/ 	.short	(.L_40 - .L_39)
.L_39:
        /*0004*/ 	.word	0x00000082


	//----- nvinfo : EIATTR_KPARAM_INFO
	.align		4
.L_40:
        /*0008*/ 	.byte	0x04, 0x17
        /*000a*/ 	.short	(.L_42 - .L_41)
.L_41:
        /*000c*/ 	.word	0x00000000
        /*0010*/ 	.short	0x0001
        /*0012*/ 	.short	0x0010
        /*0014*/ 	.byte	0x00, 0xf0, 0x11, 0x00


	//----- nvinfo : EIATTR_KPARAM_INFO
	.align		4
.L_42:
        /*0018*/ 	.byte	0x04, 0x17
        /*001a*/ 	.short	(.L_44 - .L_43)
.L_43:
        /*001c*/ 	.word	0x00000000
        /*0020*/ 	.short	0x0000
        /*0022*/ 	.short	0x0000
        /*0024*/ 	.byte	0x00, 0xf0, 0x41, 0x00


	//----- nvinfo : EIATTR_SPARSE_MMA_MASK
	.align		4
.L_44:
        /*0028*/ 	.byte	0x03, 0x50
        /*002a*/ 	.short	0x0000


	//----- nvinfo : EIATTR_MAXREG_COUNT
	.align		4
        /*002c*/ 	.byte	0x03, 0x1b
        /*002e*/ 	.short	0x00ff


	//----- nvinfo : EIATTR_EXTERNS
	.align		4
        /*0030*/ 	.byte	0x04, 0x0f
        /*0032*/ 	.short	(.L_46 - .L_45)


	//   ....[0]....
	.align		4
.L_45:
        /*0034*/ 	.word	index@(vprintf)


	//----- nvinfo : EIATTR_MERCURY_ISA_VERSION
	.align		4
.L_46:
        /*0038*/ 	.byte	0x03, 0x5f
        /*003a*/ 	.short	0x0101


	//----- nvinfo : EIATTR_VRC_CTA_INIT_COUNT
	.align		4
        /*003c*/ 	.byte	0x02, 0x4a
	.zero		1
	.zero		1


	//----- nvinfo : EIATTR_SYSCALL_OFFSETS
	.align		4
        /*0040*/ 	.byte	0x04, 0x46
        /*0042*/ 	.short	(.L_48 - .L_47)


	//   ....[0]....
.L_47:
        /*0044*/ 	.word	0x000000f0


	//   ....[1]....
        /*0048*/ 	.word	0x00000190


	//   ....[2]....
        /*004c*/ 	.word	0x00000200


	//   ....[3]....
        /*0050*/ 	.word	0x00000270


	//   ....[4]....
        /*0054*/ 	.word	0x000004a0


	//   ....[5]....
        /*0058*/ 	.word	0x00000570


	//   ....[6]....
        /*005c*/ 	.word	0x00000630


	//   ....[7]....
        /*0060*/ 	.word	0x000006f0


	//   ....[8]....
        /*0064*/ 	.word	0x000007b0


	//   ....[9]....
        /*0068*/ 	.word	0x00000870


	//   ....[10]....
        /*006c*/ 	.word	0x00000930


	//   ....[11]....
        /*0070*/ 	.word	0x000009f0


	//   ....[12]....
        /*0074*/ 	.word	0x00000ab0


	//   ....[13]....
        /*0078*/ 	.word	0x00000b70


	//   ....[14]....
        /*007c*/ 	.word	0x00000c30


	//   ....[15]....
        /*0080*/ 	.word	0x00000cf0


	//   ....[16]....
        /*0084*/ 	.word	0x00000db0


	//   ....[17]....
        /*0088*/ 	.word	0x00000e70


	//   ....[18]....
        /*008c*/ 	.word	0x00000f30


	//   ....[19]....
        /*0090*/ 	.word	0x00000ff0


	//   ....[20]....
        /*0094*/ 	.word	0x00001190


	//   ....[21]....
        /*0098*/ 	.word	0x00001250


	//   ....[22]....
        /*009c*/ 	.word	0x00001310


	//   ....[23]....
        /*00a0*/ 	.word	0x000013d0


	//   ....[24]....
        /*00a4*/ 	.word	0x00001490


	//   ....[25]....
        /*00a8*/ 	.word	0x00001550


	//   ....[26]....
        /*00ac*/ 	.word	0x00001610


	//   ....[27]....
        /*00b0*/ 	.word	0x000016d0


	//   ....[28]....
        /*00b4*/ 	.word	0x00001820


	//   ....[29]....
        /*00b8*/ 	.word	0x000018e0


	//   ....[30]....
        /*00bc*/ 	.word	0x000019a0


	//   ....[31]....
        /*00c0*/ 	.word	0x00001a60


	//   ....[32]....
        /*00c4*/ 	.word	0x00001bc0


	//   ....[33]....
        /*00c8*/ 	.word	0x00001d00


	//   ....[34]....
        /*00cc*/ 	.word	0x00001d70


	//   ....[35]....
        /*00d0*/ 	.word	0x00002a90


	//   ....[36]....
        /*00d4*/ 	.word	0x00002b00


	//   ....[37]....
        /*00d8*/ 	.word	0x00002b70


	//   ....[38]....
        /*00dc*/ 	.word	0x00002d80


	//   ....[39]....
        /*00e0*/ 	.word	0x00002e50


	//   ....[40]....
        /*00e4*/ 	.word	0x00002f10


	//   ....[41]....
        /*00e8*/ 	.word	0x00002fd0


	//   ....[42]....
        /*00ec*/ 	.word	0x00003090


	//   ....[43]....
        /*00f0*/ 	.word	0x00003150


	//   ....[44]....
        /*00f4*/ 	.word	0x00003210


	//   ....[45]....
        /*00f8*/ 	.word	0x000032d0


	//   ....[46]....
        /*00fc*/ 	.word	0x00003390


	//   ....[47]....
        /*0100*/ 	.word	0x00003450


	//   ....[48]....
        /*0104*/ 	.word	0x00003510


	//   ....[49]....
        /*0108*/ 	.word	0x000035d0


	//   ....[50]....
        /*010c*/ 	.word	0x00003690


	//   ....[51]....
        /*0110*/ 	.word	0x00003750


	//   ....[52]....
        /*0114*/ 	.word	0x00003810


	//   ....[53]....
        /*0118*/ 	.word	0x000038d0


	//   ....[54]....
        /*011c*/ 	.word	0x00003a80


	//   ....[55]....
        /*0120*/ 	.word	0x00003b50


	//   ....[56]....
        /*0124*/ 	.word	0x00003c10


	//   ....[57]....
        /*0128*/ 	.word	0x00003cd0


	//   ....[58]....
        /*012c*/ 	.word	0x00003d90


	//   ....[59]....
        /*0130*/ 	.word	0x00003e50


	//   ....[60]....
        /*0134*/ 	.word	0x00003f10


	//   ....[61]....
        /*0138*/ 	.word	0x00003fd0


	//   ....[62]....
        /*013c*/ 	.word	0x00004120


	//   ....[63]....
        /*0140*/ 	.word	0x000041e0


	//   ....[64]....
        /*0144*/ 	.word	0x000042a0


	//   ....[65]....
        /*0148*/ 	.word	0x00004360


	//   ....[66]....
        /*014c*/ 	.word	0x000044c0


	//   ....[67]....
        /*0150*/ 	.word	0x00004620


	//   ....[68]....
        /*0154*/ 	.word	0x00004690


	//   ....[69]....
        /*0158*/ 	.word	0x00004700


	//----- nvinfo : EIATTR_EXIT_INSTR_OFFSETS
	.align		4
.L_48:
        /*015c*/ 	.byte	0x04, 0x1c
        /*015e*/ 	.short	(.L_50 - .L_49)


	//   ....[0]....
.L_49:
        /*0160*/ 	.word	0x00004710


	//----- nvinfo : EIATTR_CRS_STACK_SIZE
	.align		4
.L_50:
        /*0164*/ 	.byte	0x04, 0x1e
        /*0166*/ 	.short	(.L_52 - .L_51)
.L_51:
        /*0168*/ 	.word	0x00000000


	//----- nvinfo : EIATTR_CBANK_PARAM_SIZE
	.align		4
.L_52:
        /*016c*/ 	.byte	0x03, 0x19
        /*016e*/ 	.short	0x0014


	//----- nvinfo : EIATTR_PARAM_CBANK
	.align		4
        /*0170*/ 	.byte	0x04, 0x0a
        /*0172*/ 	.short	(.L_54 - .L_53)
	.align		4
.L_53:
        /*0174*/ 	.word	index@(.nv.constant0._Z12add_M_Kernel7Array1Di)
        /*0178*/ 	.short	0x0380
        /*017a*/ 	.short	0x0014


	//----- nvinfo : EIATTR_SW_WAR
	.align		4
.L_54:
        /*017c*/ 	.byte	0x04, 0x36
        /*017e*/ 	.short	(.L_56 - .L_55)
.L_55:
        /*0180*/ 	.word	0x00000008
.L_56:


//--------------------- .nv.callgraph             --------------------------
	.section	.nv.callgraph,"",@"SHT_CUDA_CALLGRAPH"
	.align	4
	.sectionentsize	8
	.align		4
        /*0000*/ 	.word	0x00000000
	.align		4
        /*0004*/ 	.word	0xffffffff
	.align		4
        /*0008*/ 	.word	index@(_Z23printArrays1DListKernel12Arrays1DList)
	.align		4
        /*000c*/ 	.word	index@(vprintf)
	.align		4
        /*0010*/ 	.word	index@(_Z12add_M_Kernel7Array1Di)
	.align		4
        /*0014*/ 	.word	index@(vprintf)
	.align		4
        /*0018*/ 	.word	0x00000000
	.align		4
        /*001c*/ 	.word	0xfffffffe
	.align		4
        /*0020*/ 	.word	0x00000000
	.align		4
        /*0024*/ 	.word	0xfffffffd
	.align		4
        /*0028*/ 	.word	0x00000000
	.align		4
        /*002c*/ 	.word	0xfffffffc


//--------------------- .nv.constant4             --------------------------
	.section	.nv.constant4,"a",@progbits
	.align	8
	.align		8
.nv.constant4:
        /*0000*/ 	.dword	vprintf
	.align		8
        /*0008*/ 	.dword	$str
	.align		8
        /*0010*/ 	.dword	$str$1
	.align		8
        /*0018*/ 	.dword	$str$2
	.align		8
        /*0020*/ 	.dword	$str$3
	.align		8
        /*0028*/ 	.dword	$str$4
	.align		8
        /*0030*/ 	.dword	$str$5
	.align		8
        /*0038*/ 	.dword	$str$6
	.align		8
        /*0040*/ 	.dword	$str$7
	.align		8
        /*0048*/ 	.dword	$str$8
	.align		8
        /*0050*/ 	.dword	$str$9
	.align		8
        /*0058*/ 	.dword	$str$10


//--------------------- .text._Z23printArrays1DListKernel12Arrays1DList --------------------------
	.section	.text._Z23printArrays1DListKernel12Arrays1DList,"ax",@progbits
	.align	128
        .global         _Z23printArrays1DListKernel12Arrays1DList
        .type           _Z23printArrays1DListKernel12Arrays1DList,@function
        .size           _Z23printArrays1DListKernel12Arrays1DList,(.L_x_141 - _Z23printArrays1DListKernel12Arrays1DList)
        .other          _Z23printArrays1DListKernel12Arrays1DList,@"STO_CUDA_ENTRY STV_DEFAULT"
_Z23printArrays1DListKernel12Arrays1DList:
.text._Z23printArrays1DListKernel12Arrays1DList:
[----:B------:R-:W0:Y:S01]  /*0000*/  LDC R1, c[0x0][0x37c] ;  /* 0x0000df00ff017b82 */ /* 0x000e220000000800 */
[----:B------:R-:W1:Y:S01]  /*0010*/  LDCU UR4, c[0x0][0x2f8] ;  /* 0x00005f00ff0477ac */ /* 0x000e620008000800 */
[----:B------:R-:W-:Y:S01]  /*0020*/  MOV R2, 0x0 ;  /* 0x0000000000027802 */ /* 0x000fe20000000f00 */
[----:B0-----:R-:W-:Y:S01]  /*0030*/  VIADD R1, R1, 0xffffffe8 ;  /* 0xffffffe801017836 */ /* 0x001fe20000000000 */
[----:B------:R-:W-:Y:S01]  /*0040*/  CS2R R6, SRZ ;  /* 0x0000000000067805 */ /* 0x000fe2000001ff00 */
[----:B------:R-:W0:Y:S03]  /*0050*/  LDCU UR5, c[0x0][0x2fc] ;  /* 0x00005f80ff0577ac */ /* 0x000e260008000800 */
[----:B------:R2:W3:Y:S01]  /*0060*/  LDC.64 R8, c[0x4][R2] ;  /* 0x0100000002087b82 */ /* 0x0004e20000000a00 */
[----:B------:R-:W4:Y:S01]  /*0070*/  LDCU.64 UR6, c[0x4][0x58] ;  /* 0x01000b00ff0677ac */ /* 0x000f220008000a00 */
[----:B-1----:R-:W-:-:S04]  /*0080*/  IADD3 R26, P0, PT, R1, UR4, RZ ;  /* 0x00000004011a7c10 */ /* 0x002fc8000ff1e0ff */
[----:B------:R-:W-:Y:S01]  /*0090*/  IADD3 R16, P1, PT, R26, 0x10, RZ ;  /* 0x000000101a107810 */ /* 0x000fe20007f3e0ff */
[----:B0-----:R-:W-:Y:S02]  /*00a0*/  IMAD.X R25, RZ, RZ, UR5, P0 ;  /* 0x00000005ff197e24 */ /* 0x001fe400080e06ff */
[----:B----4-:R-:W-:Y:S02]  /*00b0*/  IMAD.U32 R4, RZ, RZ, UR6 ;  /* 0x00000006ff047e24 */ /* 0x010fe4000f8e00ff */
[----:B------:R-:W-:Y:S02]  /*00c0*/  IMAD.U32 R5, RZ, RZ, UR7 ;  /* 0x00000007ff057e24 */ /* 0x000fe4000f8e00ff */
[----:B--2---:R-:W-:-:S07]  /*00d0*/  IMAD.X R17, RZ, RZ, R25, P1 ;  /* 0x000000ffff117224 */ /* 0x004fce00008e0619 */
[----:B------:R-:W-:-:S07]  /*00e0*/  LEPC R20, `(.L_x_0) ;  /* 0x000000001014794e */ /* 0x000fce0000000000 */
[----:B---3--:R-:W-:Y:S05]  /*00f0*/  CALL.ABS.NOINC R8 ;  /* 0x0000000008007343 */ /* 0x008fea0003c00000 */
.L_x_0:
[----:B------:R0:W1:Y:S01]  /*0100*/  LDC.64 R8, c[0x4][R2] ;  /* 0x0100000002087b82 */ /* 0x0000620000000a00 */
[----:B------:R-:W2:Y:S01]  /*0110*/  LDCU.64 UR4, c[0x4][0x38] ;  /* 0x01000700ff0477ac */ /* 0x000ea20008000a00 */
[----:B------:R-:W-:Y:S01]  /*0120*/  CS2R R6, SRZ ;  /* 0x0000000000067805 */ /* 0x000fe2000001ff00 */
[----:B--2---:R-:W-:Y:S02]  /*0130*/  IMAD.U32 R4, RZ, RZ, UR4 ;  /* 0x00000004ff047e24 */ /* 0x004fe4000f8e00ff */
[----:B0-----:R-:W-:-:S07]  /*0140*/  IMAD.U32 R5, RZ, RZ, UR5 ;  /* 0x00000005ff057e24 */ /* 0x001fce000f8e00ff */
[----:B------:R-:W-:-:S07]  /*0150*/  LEPC R20, `(.L_x_1) ;  /* 0x000000001014794e */ /* 0x000fce0000000000 */
[----:B-1----:R-:W-:Y:S05]  /*0160*/  CALL.ABS.NOINC R8 ;  /* 0x0000000008007343 */ /* 0x002fea0003c00000 */
.L_x_1:
[----:B------:R-:W0:Y:S01]  /*0170*/  LDC R0, c[0x0][0x388] ;  /* 0x0000e200ff007b82 */ /* 0x000e220000000800 */
[----:B------:R-:W1:Y:S01]  /*0180*/  LDCU.64 UR4, c[0x4][0x40] ;  /* 0x01000800ff0477ac */ /* 0x000e620008000a00 */
[----:B------:R-:W-:Y:S02]  /*0190*/  IMAD.MOV.U32 R6, RZ, RZ, R16 ;  /* 0x000000ffff067224 */ /* 0x000fe400078e0010 */
[----:B------:R-:W-:-:S04]  /*01a0*/  IMAD.MOV.U32 R7, RZ, RZ, R17 ;  /* 0x000000ffff077224 */ /* 0x000fc800078e0011 */
[----:B------:R-:W2:Y:S01]  /*01b0*/  LDC.64 R2, c[0x4][R2] ;  /* 0x0100000002027b82 */ /* 0x000ea20000000a00 */
[----:B-1----:R-:W-:Y:S02]  /*01c0*/  IMAD.U32 R4, RZ, RZ, UR4 ;  /* 0x00000004ff047e24 */ /* 0x002fe4000f8e00ff */
[----:B------:R-:W-:Y:S01]  /*01d0*/  IMAD.U32 R5, RZ, RZ, UR5 ;  /* 0x00000005ff057e24 */ /* 0x000fe2000f8e00ff */
[----:B0-----:R0:W-:Y:S06]  /*01e0*/  STL [R1+0x10], R0 ;  /* 0x0000100001007387 */ /* 0x0011ec0000100800 */
[----:B------:R-:W-:-:S07]  /*01f0*/  LEPC R20, `(.L_x_2) ;  /* 0x000000001014794e */ /* 0x000fce0000000000 */
[----:B0-2---:R-:W-:Y:S05]  /*0200*/  CALL.ABS.NOINC R2 ;  /* 0x0000000002007343 */ /* 0x005fea0003c00000 */
.L_x_2:
[----:B------:R-:W0:Y:S02]  /*0210*/  LDC R0, c[0x0][0x388] ;  /* 0x0000e200ff007b82 */ /* 0x000e240000000800 */
[----:B0-----:R-:W-:-:S13]  /*0220*/  ISETP.GE.AND P0, PT, R0, 0x1, PT ;  /* 0x000000010000780c */ /* 0x001fda0003f06270 */
[----:B------:R-:W-:Y:S05]  /*0230*/  @!P0 EXIT ;  /* 0x000000000000894d */ /* 0x000fea0003800000 */
[----:B------:R-:W0:Y:S01]  /*0240*/  LDC.64 R22, c[0x0][0x358] ;  /* 0x0000d600ff167b82 */ /* 0x000e220000000a00 */
[----:B------:R-:W-:Y:S01]  /*0250*/  IADD3 R24, P0, PT, R26, 0x8, RZ ;  /* 0x000000081a187810 */ /* 0x000fe20007f1e0ff */
[----:B------:R-:W-:-:S04]  /*0260*/  HFMA2 R28, -RZ, RZ, 0, 0 ;  /* 0x00000000ff1c7431 */ /* 0x000fc800000001ff */
[----:B------:R-:W-:-:S08]  /*0270*/  IMAD.X R2, RZ, RZ, R25, P0 ;  /* 0x000000ffff027224 */ /* 0x000fd000000e0619 */
.L_x_47:
[----:B------:R-:W1:Y:S01]  /*0280*/  LDC.64 R6, c[0x0][0x380] ;  /* 0x0000e000ff067b82 */ /* 0x000e620000000a00 */
[----:B0-----:R-:W-:Y:S01]  /*0290*/  R2UR UR4, R22 ;  /* 0x00000000160472ca */ /* 0x001fe200000e0000 */
[----:B------:R-:W0:Y:S01]  /*02a0*/  LDCU UR6, c[0x0][0x388] ;  /* 0x00007100ff0677ac */ /* 0x000e220008000800 */
[----:B------:R-:W-:Y:S01]  /*02b0*/  R2UR UR5, R23 ;  /* 0x00000000170572ca */ /* 0x000fe200000e0000 */
[----:B-1----:R-:W-:-:S12]  /*02c0*/  IMAD.WIDE.U32 R6, R28, 0x10, R6 ;  /* 0x000000101c067825 */ /* 0x002fd800078e0006 */
[----:B------:R-:W2:Y:S04]  /*02d0*/  LDG.E R16, desc[UR4][R6.64+0x8] ;  /* 0x0000080406107981 */ /* 0x000ea8000c1e1900 */
[----:B------:R1:W5:Y:S01]  /*02e0*/  LDG.E.64 R18, desc[UR4][R6.64] ;  /* 0x0000000406127981 */ /* 0x000362000c1e1b00 */
[----:B------:R-:W3:Y:S01]  /*02f0*/  LDCU UR4, c[0x0][0x2f8] ;  /* 0x00005f00ff0477ac */ /* 0x000ee20008000800 */
[----:B------:R-:W-:Y:S01]  /*0300*/  MOV R17, 0x0 ;  /* 0x0000000000117802 */ /* 0x000fe20000000f00 */
[----:B------:R-:W-:-:S03]  /*0310*/  VIADD R28, R28, 0x1 ;  /* 0x000000011c1c7836 */ /* 0x000fc60000000000 */
[----:B------:R4:W2:Y:S02]  /*0320*/  LDC.64 R8, c[0x4][R17] ;  /* 0x0100000011087b82 */ /* 0x0008a40000000a00 */
[----:B0-----:R-:W-:Y:S01]  /*0330*/  ISETP.NE.AND P0, PT, R28, UR6, PT ;  /* 0x000000061c007c0c */ /* 0x001fe2000bf05270 */
[----:B-1----:R-:W-:-:S03]  /*0340*/  IMAD.MOV.U32 R6, RZ, RZ, R24 ;  /* 0x000000ffff067224 */ /* 0x002fc600078e0018 */
[----:B------:R-:W-:Y:S01]  /*0350*/  P2R R29, PR, RZ, 0x1 ;  /* 0x00000001ff1d7803 */ /* 0x000fe20000000000 */
[----:B------:R-:W-:Y:S02]  /*0360*/  IMAD.MOV.U32 R7, RZ, RZ, R2 ;  /* 0x000000ffff077224 */ /* 0x000fe400078e0002 */
[----:B---3--:R-:W-:Y:S01]  /*0370*/  VIADD R3, R24, -UR4 ;  /* 0x8000000418037c36 */ /* 0x008fe20008000000 */
[----:B------:R-:W0:Y:S02]  /*0380*/  LDCU.64 UR4, c[0x4][0x28] ;  /* 0x01000500ff0477ac */ /* 0x000e240008000a00 */
[----:B0-----:R-:W-:Y:S02]  /*0390*/  IMAD.U32 R4, RZ, RZ, UR4 ;  /* 0x00000004ff047e24 */ /* 0x001fe4000f8e00ff */
[----:B------:R-:W-:Y:S01]  /*03a0*/  IMAD.U32 R5, RZ, RZ, UR5 ;  /* 0x00000005ff057e24 */ /* 0x000fe2000f8e00ff */
[----:B--2---:R4:W-:Y:S06]  /*03b0*/  STL [R3], R16 ;  /* 0x0000001003007387 */ /* 0x0049ec0000100800 */
[----:B------:R-:W-:-:S07]  /*03c0*/  LEPC R20, `(.L_x_3) ;  /* 0x000000001014794e */ /* 0x000fce0000000000 */
[----:B----45:R-:W-:Y:S05]  /*03d0*/  CALL.ABS.NOINC R8 ;  /* 0x0000000008007343 */ /* 0x030fea0003c00000 */
.L_x_3:
[----:B------:R0:W1:Y:S01]  /*03e0*/  LDC.64 R8, c[0x4][R17] ;  /* 0x0100000011087b82 */ /* 0x0000620000000a00 */
[----:B------:R-:W2:Y:S01]  /*03f0*/  LDCU.64 UR4, c[0x4][0x30] ;  /* 0x01000600ff0477ac */ /* 0x000ea20008000a00 */
[----:B------:R-:W-:Y:S01]  /*0400*/  CS2R R6, SRZ ;  /* 0x0000000000067805 */ /* 0x000fe2000001ff00 */
[----:B--2---:R-:W-:Y:S02]  /*0410*/  IMAD.U32 R4, RZ, RZ, UR4 ;  /* 0x00000004ff047e24 */ /* 0x004fe4000f8e00ff */
[----:B0-----:R-:W-:-:S07]  /*0420*/  IMAD.U32 R5, RZ, RZ, UR5 ;  /* 0x00000005ff057e24 */ /* 0x001fce000f8e00ff */
[----:B------:R-:W-:-:S07]  /*0430*/  LEPC R20, `(.L_x_4) ;  /* 0x000000001014794e */ /* 0x000fce0000000000 */
[----:B-1----:R-:W-:Y:S05]  /*0440*/  CALL.ABS.NOINC R8 ;  /* 0x0000000008007343 */ /* 0x002fea0003c00000 */
.L_x_4:
[----:B------:R0:W1:Y:S01]  /*0450*/  LDC.64 R8, c[0x4][R17] ;  /* 0x0100000011087b82 */ /* 0x0000620000000a00 */
[----:B------:R-:W2:Y:S01]  /*0460*/  LDCU.64 UR4, c[0x4][0x8] ;  /* 0x01000100ff0477ac */ /* 0x000ea20008000a00 */
[----:B------:R-:W-:Y:S01]  /*0470*/  CS2R R6, SRZ ;  /* 0x0000000000067805 */ /* 0x000fe2000001ff00 */
[----:B--2---:R-:W-:Y:S01]  /*0480*/  IMAD.U32 R4, RZ, RZ, UR4 ;  /* 0x00000004ff047e24 */ /* 0x004fe2000f8e00ff */
[----:B0-----:R-:W-:-:S07]  /*0490*/  MOV R5, UR5 ;  /* 0x0000000500057c02 */ /* 0x001fce0008000f00 */
[----:B------:R-:W-:-:S07]  /*04a0*/  LEPC R20, `(.L_x_5) ;  /* 0x000000001014794e */ /* 0x000fce0000000000 */
[----:B-1----:R-:W-:Y:S05]  /*04b0*/  CALL.ABS.NOINC R8 ;  /* 0x0000000008007343 */ /* 0x002fea0003c00000 */
.L_x_5:
[C---:B------:R-:W-:Y:S01]  /*04c0*/  ISETP.GE.AND P0, PT, R16.reuse, 0x2, PT ;  /* 0x000000021000780c */ /* 0x040fe20003f06270 */
[----:B------:R-:W-:Y:S01]  /*04d0*/  BSSY.RECONVERGENT B7, `(.L_x_6) ;  /* 0x00001a6000077945 */ /* 0x000fe20003800200 */
[----:B------:R-:W-:-:S11]  /*04e0*/  VIADD R27, R16, 0xffffffff ;  /* 0xffffffff101b7836 */ /* 0x000fd60000000000 */
[----:B------:R-:W-:Y:S05]  /*04f0*/  @!P0 BRA `(.L_x_7) ;  /* 0x00000018008c8947 */ /* 0x000fea0003800000 */
[----:B------:R-:W-:Y:S01]  /*0500*/  VIADD R16, R16, 0xfffffffe ;  /* 0xfffffffe10107836 */ /* 0x000fe20000000000 */
[----:B------:R-:W-:Y:S01]  /*0510*/  BSSY.RECONVERGENT B6, `(.L_x_8) ;  /* 0x00000d1000067945 */ /* 0x000fe20003800200 */
[----:B------:R-:W-:-:S03]  /*0520*/  IMAD.MOV.U32 R31, RZ, RZ, RZ ;  /* 0x000000ffff1f7224 */ /* 0x000fc600078e00ff */
[----:B------:R-:W-:-:S13]  /*0530*/  ISETP.GE.U32.AND P0, PT, R16, 0xf, PT ;  /* 0x0000000f1000780c */ /* 0x000fda0003f06070 */
[----:B------:R-:W-:Y:S05]  /*0540*/  @!P0 BRA `(.L_x_9) ;  /* 0x0000000c00348947 */ /* 0x000fea0003800000 */
[----:B------:R-:W-:Y:S02]  /*0550*/  IADD3 R16, P0, PT, R18, 0x20, RZ ;  /* 0x0000002012107810 */ /* 0x000fe40007f1e0ff */
[----:B------:R-:W-:-:S03]  /*0560*/  LOP3.LUT R32, R27, 0xfffffff0, RZ, 0xc0, !PT ;  /* 0xfffffff01b207812 */ /* 0x000fc600078ec0ff */
[----:B------:R-:W-:Y:S02]  /*0570*/  IMAD.X R17, RZ, RZ, R19, P0 ;  /* 0x000000ffff117224 */ /* 0x000fe400000e0613 */
[----:B------:R-:W-:-:S07]  /*0580*/  IMAD.MOV R32, RZ, RZ, -R32 ;  /* 0x000000ffff207224 */ /* 0x000fce00078e0a20 */
.L_x_26:
[----:B------:R-:W-:Y:S02]  /*0590*/  R2UR UR4, R22 ;  /* 0x00000000160472ca */ /* 0x000fe400000e0000 */
[----:B------:R-:W-:-:S13]  /*05a0*/  R2UR UR5, R23 ;  /* 0x00000000170572ca */ /* 0x000fda00000e0000 */
[----:B------:R-:W2:Y:S01]  /*05b0*/  LD.E R0, desc[UR4][R16.64+-0x20] ;  /* 0xffffe00410007980 */ /* 0x000ea2000c101900 */
[----:B------:R-:W-:Y:S01]  /*05c0*/  MOV R30, 0x0 ;  /* 0x00000000001e7802 */ /* 0x000fe20000000f00 */
[----:B------:R-:W0:Y:S01]  /*05d0*/  LDCU.64 UR4, c[0x4][0x10] ;  /* 0x01000200ff0477ac */ /* 0x000e220008000a00 */
[----:B------:R-:W-:Y:S01]  /*05e0*/  VIADD R32, R32, 0x10 ;  /* 0x0000001020207836 */ /* 0x000fe20000000000 */
[----:B------:R-:W-:Y:S01]  /*05f0*/  LOP3.LUT R31, R27, 0xfffffff0, RZ, 0xc0, !PT ;  /* 0xfffffff01b1f7812 */ /* 0x000fe200078ec0ff */
[----:B------:R1:W3:Y:S01]  /*0600*/  LDC.64 R8, c[0x4][R30] ;  /* 0x010000001e087b82 */ /* 0x0002e20000000a00 */
[----:B------:R-:W-:Y:S02]  /*0610*/  IMAD.MOV.U32 R6, RZ, RZ, R26 ;  /* 0x000000ffff067224 */ /* 0x000fe400078e001a */
[----:B------:R-:W-:Y:S01]  /*0620*/  ISETP.NE.AND P0, PT, R32, RZ, PT ;  /* 0x000000ff2000720c */ /* 0x000fe20003f05270 */
[----:B------:R-:W-:Y:S02]  /*0630*/  IMAD.MOV.U32 R7, RZ, RZ, R25 ;  /* 0x000000ffff077224 */ /* 0x000fe400078e0019 */
[----:B0-----:R-:W-:-:S02]  /*0640*/  IMAD.U32 R4, RZ, RZ, UR4 ;  /* 0x00000004ff047e24 */ /* 0x001fc4000f8e00ff */
[----:B------:R-:W-:Y:S01]  /*0650*/  IMAD.U32 R5, RZ, RZ, UR5 ;  /* 0x00000005ff057e24 */ /* 0x000fe2000f8e00ff */
[----:B--2---:R0:W-:Y:S02]  /*0660*/  STL [R1], R0 ;  /* 0x0000000001007387 */ /* 0x0041e40000100800 */
[----:B01-3--:R-:W-:-:S07]  /*0670*/  P2R R0, PR, RZ, 0x1 ;  /* 0x00000001ff007803 */ /* 0x00bfce0000000000 */
[----:B------:R-:W-:-:S07]  /*0680*/  LEPC R20, `(.L_x_10) ;  /* 0x000000001014794e */ /* 0x000fce0000000000 */
[----:B------:R-:W-:Y:S05]  /*0690*/  CALL.ABS.NOINC R8 ;  /* 0x0000000008007343 */ /* 0x000fea0003c00000 */
.L_x_10:
[----:B------:R-:W-:Y:S02]  /*06a0*/  R2UR UR4, R22 ;  /* 0x00000000160472ca */ /* 0x000fe400000e0000 */
[----:B------:R-:W-:-:S13]  /*06b0*/  R2UR UR5, R23 ;  /* 0x00000000170572ca */ /* 0x000fda00000e0000 */
[----:B------:R-:W2:Y:S01]  /*06c0*/  LD.E R0, desc[UR4][R16.64+-0x1c] ;  /* 0xffffe40410007980 */ /* 0x000ea2000c101900 */
[----:B------:R0:W1:Y:S01]  /*06d0*/  LDC.64 R8, c[0x4][R30] ;  /* 0x010000001e087b82 */ /* 0x0000620000000a00 */
[----:B------:R-:W3:Y:S01]  /*06e0*/  LDCU.64 UR4, c[0x4][0x10] ;  /* 0x01000200ff0477ac */ /* 0x000ee20008000a00 */
[----:B------:R-:W-:Y:S02]  /*06f0*/  IMAD.MOV.U32 R6, RZ, RZ, R26 ;  /* 0x000000ffff067224 */ /* 0x000fe400078e001a */
[----:B------:R-:W-:Y:S01]  /*0700*/  IMAD.MOV.U32 R7, RZ, RZ, R25 ;  /* 0x000000ffff077224 */ /* 0x000fe200078e0019 */
[----:B---3--:R-:W-:Y:S01]  /*0710*/  MOV R4, UR4 ;  /* 0x0000000400047c02 */ /* 0x008fe20008000f00 */
[----:B------:R-:W-:Y:S01]  /*0720*/  IMAD.U32 R5, RZ, RZ, UR5 ;  /* 0x00000005ff057e24 */ /* 0x000fe2000f8e00ff */
[----:B-12---:R0:W-:Y:S06]  /*0730*/  STL [R1], R0 ;  /* 0x0000000001007387 */ /* 0x0061ec0000100800 */
[----:B------:R-:W-:-:S07]  /*0740*/  LEPC R20, `(.L_x_11) ;  /* 0x000000001014794e */ /* 0x000fce0000000000 */
[----:B0-----:R-:W-:Y:S05]  /*0750*/  CALL.ABS.NOINC R8 ;  /* 0x0000000008007343 */ /* 0x001fea0003c00000 */
.L_x_11:
[----:B------:R-:W-:Y:S02]  /*0760*/  R2UR UR4, R22 ;  /* 0x00000000160472ca */ /* 0x000fe400000e0000 */
[----:B------:R-:W-:-:S13]  /*0770*/  R2UR UR5, R23 ;  /* 0x00000000170572ca */ /* 0x000fda00000e0000 */
[----:B------:R-:W2:Y:S01]  /*0780*/  LD.E R0, desc[UR4][R16.64+-0x18] ;  /* 0xffffe80410007980 */ /* 0x000ea2000c101900 */
[----:B------:R0:W1:Y:S01]  /*0790*/  LDC.64 R8, c[0x4][R30] ;  /* 0x010000001e087b82 */ /* 0x0000620000000a00 */
[----:B------:R-:W3:Y:S01]  /*07a0*/  LDCU.64 UR4, c[0x4][0x10] ;  /* 0x01000200ff0477ac */ /* 0x000ee20008000a00 */
[----:B------:R-:W-:Y:S02]  /*07b0*/  IMAD.MOV.U32 R6, RZ, RZ, R26 ;  /* 0x000000ffff067224 */ /* 0x000fe400078e001a */
[----:B------:R-:W-:Y:S02]  /*07c0*/  IMAD.MOV.U32 R7, RZ, RZ, R25 ;  /* 0x000000ffff077224 */ /* 0x000fe400078e0019 */
[----:B---3--:R-:W-:Y:S02]  /*07d0*/  IMAD.U32 R4, RZ, RZ, UR4 ;  /* 0x00000004ff047e24 */ /* 0x008fe4000f8e00ff */
[----:B------:R-:W-:Y:S01]  /*07e0*/  IMAD.U32 R5, RZ, RZ, UR5 ;  /* 0x00000005ff057e24 */ /* 0x000fe2000f8e00ff */
[----:B-12---:R0:W-:Y:S06]  /*07f0*/  STL [R1], R0 ;  /* 0x0000000001007387 */ /* 0x0061ec0000100800 */
[----:B------:R-:W-:-:S07]  /*0800*/  LEPC R20, `(.L_x_12) ;  /* 0x000000001014794e */ /* 0x000fce0000000000 */
[----:B0-----:R-:W-:Y:S05]  /*0810*/  CALL.ABS.NOINC R8 ;  /* 0x0000000008007343 */ /* 0x001fea0003c00000 */
.L_x_12:
[----:B------:R-:W-:Y:S02]  /*0820*/  R2UR UR4, R22 ;  /* 0x00000000160472ca */ /* 0x000fe400000e0000 */
[----:B------:R-:W-:-:S13]  /*0830*/  R2UR UR5, R23 ;  /* 0x00000000170572ca */ /* 0x000fda00000e0000 */
[----:B------:R-:W2:Y:S01]  /*0840*/  LD.E R0, desc[UR4][R16.64+-0x14] ;  /* 0xffffec0410007980 */ /* 0x000ea2000c101900 */
[----:B------:R0:W1:Y:S01]  /*0850*/  LDC.64 R8, c[0x4][R30] ;  /* 0x010000001e087b82 */ /* 0x0000620000000a00 */
[----:B------:R-:W3:Y:S01]  /*0860*/  LDCU.64 UR4, c[0x4][0x10] ;  /* 0x01000200ff0477ac */ /* 0x000ee20008000a00 */
[----:B------:R-:W-:Y:S01]  /*0870*/  IMAD.MOV.U32 R6, RZ, RZ, R26 ;  /* 0x000000ffff067224 */ /* 0x000fe200078e001a */
[----:B------:R-:W-:Y:S01]  /*0880*/  MOV R7, R25 ;  /* 0x0000001900077202 */ /* 0x000fe20000000f00 */
[----:B---3--:R-:W-:Y:S02]  /*0890*/  IMAD.U32 R4, RZ, RZ, UR4 ;  /* 0x00000004ff047e24 */ /* 0x008fe4000f8e00ff */
[----:B------:R-:W-:Y:S01]  /*08a0*/  IMAD.U32 R5, RZ, RZ, UR5 ;  /* 0x00000005ff057e24 */ /* 0x000fe2000f8e00ff */
[----:B-12---:R0:W-:Y:S06]  /*08b0*/  STL [R1], R0 ;  /* 0x0000000001007387 */ /* 0x0061ec0000100800 */
[----:B------:R-:W-:-:S07]  /*08c0*/  LEPC R20, `(.L_x_13) ;  /* 0x000000001014794e */ /* 0x000fce0000000000 */
[----:B0-----:R-:W-:Y:S05]  /*08d0*/  CALL.ABS.NOINC R8 ;  /* 0x0000000008007343 */ /* 0x001fea0003c00000 */
.L_x_13:
        /* <DEDUP_REMOVED lines=12> */
.L_x_14:
        /* <DEDUP_REMOVED lines=12> */
.L_x_15:
[----:B------:R-:W-:Y:S02]  /*0a60*/  R2UR UR4, R22 ;  /* 0x00000000160472ca */ /* 0x000fe400000e0000 */
[----:B------:R-:W-:-:S13]  /*0a70*/  R2UR UR5, R23 ;  /* 0x00000000170572ca */ /* 0x000fda00000e0000 */
[----:B------:R-:W2:Y:S01]  /*0a80*/  LD.E R0, desc[UR4][R16.64+-0x8] ;  /* 0xfffff80410007980 */ /* 0x000ea2000c101900 */
[----:B------:R0:W1:Y:S01]  /*0a90*/  LDC.64 R8, c[0x4][R30] ;  /* 0x010000001e087b82 */ /* 0x0000620000000a00 */
[----:B------:R-:W3:Y:S01]  /*0aa0*/  LDCU.64 UR4, c[0x4][0x10] ;  /* 0x01000200ff0477ac */ /* 0x000ee20008000a00 */
[----:B------:R-:W-:Y:S01]  /*0ab0*/  MOV R6, R26 ;  /* 0x0000001a00067202 */ /* 0x000fe20000000f00 */
[----:B------:R-:W-:Y:S02]  /*0ac0*/  IMAD.MOV.U32 R7, RZ, RZ, R25 ;  /* 0x000000ffff077224 */ /* 0x000fe400078e0019 */
[----:B---3--:R-:W-:Y:S02]  /*0ad0*/  IMAD.U32 R4, RZ, RZ, UR4 ;  /* 0x00000004ff047e24 */ /* 0x008fe4000f8e00ff */
[----:B------:R-:W-:Y:S01]  /*0ae0*/  IMAD.U32 R5, RZ, RZ, UR5 ;  /* 0x00000005ff057e24 */ /* 0x000fe2000f8e00ff */
[----:B-12---:R0:W-:Y:S06]  /*0af0*/  STL [R1], R0 ;  /* 0x0000000001007387 */ /* 0x0061ec0000100800 */
[----:B------:R-:W-:-:S07]  /*0b00*/  LEPC R20, `(.L_x_16) ;  /* 0x000000001014794e */ /* 0x000fce0000000000 */
[----:B0-----:R-:W-:Y:S05]  /*0b10*/  CALL.ABS.NOINC R8 ;  /* 0x0000000008007343 */ /* 0x001fea0003c00000 */
.L_x_16:
        /* <DEDUP_REMOVED lines=12> */
.L_x_17:
        /* <DEDUP_REMOVED lines=12> */
.L_x_18:
[----:B------:R-:W-:Y:S02]  /*0ca0*/  R2UR UR4, R22 ;  /* 0x00000000160472ca */ /* 0x000fe400000e0000 */
[----:B------:R-:W-:-:S13]  /*0cb0*/  R2UR UR5, R23 ;  /* 0x00000000170572ca */ /* 0x000fda00000e0000 */
[----:B------:R-:W2:Y:S01]  /*0cc0*/  LD.E R0, desc[UR4][R16.64+0x4] ;  /* 0x0000040410007980 */ /* 0x000ea2000c101900 */
[----:B------:R0:W1:Y:S01]  /*0cd0*/  LDC.64 R8, c[0x4][R30] ;  /* 0x010000001e087b82 */ /* 0x0000620000000a00 */
[----:B------:R-:W3:Y:S01]  /*0ce0*/  LDCU.64 UR4, c[0x4][0x10] ;  /* 0x01000200ff0477ac */ /* 0x000ee20008000a00 */
[----:B------:R-:W-:Y:S02]  /*0cf0*/  IMAD.MOV.U32 R6, RZ, RZ, R26 ;  /* 0x000000ffff067224 */ /* 0x000fe400078e001a */
[----:B------:R-:W-:Y:S02]  /*0d00*/  IMAD.MOV.U32 R7, RZ, RZ, R25 ;  /* 0x000000ffff077224 */ /* 0x000fe400078e0019 */
[----:B---3--:R-:W-:Y:S01]  /*0d10*/  IMAD.U32 R4, RZ, RZ, UR4 ;  /* 0x00000004ff047e24 */ /* 0x008fe2000f8e00ff */
[----:B------:R-:W-:Y:S01]  /*0d20*/  MOV R5, UR5 ;  /* 0x0000000500057c02 */ /* 0x000fe20008000f00 */
[----:B-12---:R0:W-:Y:S06]  /*0d30*/  STL [R1], R0 ;  /* 0x0000000001007387 */ /* 0x0061ec0000100800 */
[----:B------:R-:W-:-:S07]  /*0d40*/  LEPC R20, `(.L_x_19) ;  /* 0x000000001014794e */ /* 0x000fce0000000000 */
[----:B0-----:R-:W-:Y:S05]  /*0d50*/  CALL.ABS.NOINC R8 ;  /* 0x0000000008007343 */ /* 0x001fea0003c00000 */
.L_x_19:
        /* <DEDUP_REMOVED lines=12> */
.L_x_20:
        /* <DEDUP_REMOVED lines=12> */
.L_x_21:
        /* <DEDUP_REMOVED lines=12> */
.L_x_22:
        /* <DEDUP_REMOVED lines=12> */
.L_x_23:
        /* <DEDUP_REMOVED lines=12> */
.L_x_24:
        /* <DEDUP_REMOVED lines=12> */
.L_x_25:
[----:B------:R-:W-:Y:S02]  /*11e0*/  ISETP.NE.AND P6, PT, R32, RZ, PT ;  /* 0x000000ff2000720c */ /* 0x000fe40003fc5270 */
[----:B------:R-:W-:-:S05]  /*11f0*/  IADD3 R16, P0, PT, R16, 0x40, RZ ;  /* 0x0000004010107810 */ /* 0x000fca0007f1e0ff */
[----:B------:R-:W-:-:S06]  /*1200*/  IMAD.X R17, RZ, RZ, R17, P0 ;  /* 0x000000ffff117224 */ /* 0x000fcc00000e0611 */
[----:B------:R-:W-:Y:S05]  /*1210*/  @P6 BRA `(.L_x_26) ;  /* 0xfffffff000dc6947 */ /* 0x000fea000383ffff */
.L_x_9:
[----:B------:R-:W-:Y:S05]  /*1220*/  BSYNC.RECONVERGENT B6 ;  /* 0x0000000000067941 */ /* 0x000fea0003800200 */
.L_x_8:
[----:B------:R-:W-:-:S13]  /*1230*/  LOP3.LUT P0, R0, R27, 0xf, RZ, 0xc0, !PT ;  /* 0x0000000f1b007812 */ /* 0x000fda000780c0ff */
[----:B------:R-:W-:Y:S05]  /*1240*/  @!P0 BRA `(.L_x_7) ;  /* 0x0000000c00388947 */ /* 0x000fea0003800000 */
[----:B------:R-:W-:Y:S01]  /*1250*/  ISETP.GE.U32.AND P0, PT, R0, 0x8, PT ;  /* 0x000000080000780c */ /* 0x000fe20003f06070 */
[----:B------:R-:W-:Y:S01]  /*1260*/  BSSY.RECONVERGENT B6, `(.L_x_27) ;  /* 0x0000066000067945 */ /* 0x000fe20003800200 */
[----:B------:R-:W-:-:S11]  /*1270*/  LOP3.LUT R32, R27, 0x7, RZ, 0xc0, !PT ;  /* 0x000000071b207812 */ /* 0x000fd600078ec0ff */
[----:B------:R-:W-:Y:S05]  /*1280*/  @!P0 BRA `(.L_x_28) ;  /* 0x00000004008c8947 */ /* 0x000fea0003800000 */
[----:B------:R-:W-:Y:S01]  /*1290*/  R2UR UR4, R22 ;  /* 0x00000000160472ca */ /* 0x000fe200000e0000 */
[----:B------:R-:W-:Y:S01]  /*12a0*/  IMAD.WIDE.U32 R16, R31, 0x4, R18 ;  /* 0x000000041f107825 */ /* 0x000fe200078e0012 */
[----:B------:R-:W-:-:S13]  /*12b0*/  R2UR UR5, R23 ;  /* 0x00000000170572ca */ /* 0x000fda00000e0000 */
[----:B------:R-:W2:Y:S01]  /*12c0*/  LD.E R0, desc[UR4][R16.64] ;  /* 0x0000000410007980 */ /* 0x000ea2000c101900 */
[----:B------:R-:W-:Y:S01]  /*12d0*/  MOV R30, 0x0 ;  /* 0x00000000001e7802 */ /* 0x000fe20000000f00 */
[----:B------:R-:W0:Y:S01]  /*12e0*/  LDCU.64 UR4, c[0x4][0x10] ;  /* 0x01000200ff0477ac */ /* 0x000e220008000a00 */
[----:B------:R-:W-:Y:S02]  /*12f0*/  IMAD.MOV.U32 R6, RZ, RZ, R26 ;  /* 0x000000ffff067224 */ /* 0x000fe400078e001a */
[----:B------:R1:W3:Y:S01]  /*1300*/  LDC.64 R8, c[0x4][R30] ;  /* 0x010000001e087b82 */ /* 0x0002e20000000a00 */
[----:B------:R-:W-:Y:S02]  /*1310*/  IMAD.MOV.U32 R7, RZ, RZ, R25 ;  /* 0x000000ffff077224 */ /* 0x000fe400078e0019 */
[----:B0-----:R-:W-:Y:S02]  /*1320*/  IMAD.U32 R4, RZ, RZ, UR4 ;  /* 0x00000004ff047e24 */ /* 0x001fe4000f8e00ff */
[----:B------:R-:W-:Y:S01]  /*1330*/  IMAD.U32 R5, RZ, RZ, UR5 ;  /* 0x00000005ff057e24 */ /* 0x000fe2000f8e00ff */
[----:B--23--:R1:W-:Y:S06]  /*1340*/  STL [R1], R0 ;  /* 0x0000000001007387 */ /* 0x00c3ec0000100800 */
[----:B------:R-:W-:-:S07]  /*1350*/  LEPC R20, `(.L_x_29) ;  /* 0x000000001014794e */ /* 0x000fce0000000000 */
[----:B-1----:R-:W-:Y:S05]  /*1360*/  CALL.ABS.NOINC R8 ;  /* 0x0000000008007343 */ /* 0x002fea0003c00000 */
.L_x_29:
        /* <DEDUP_REMOVED lines=12> */
.L_x_30:
        /* <DEDUP_REMOVED lines=12> */
.L_x_31:
        /* <DEDUP_REMOVED lines=12> */
.L_x_32:
        /* <DEDUP_REMOVED lines=12> */
.L_x_33:
        /* <DEDUP_REMOVED lines=12> */
.L_x_34:
        /* <DEDUP_REMOVED lines=12> */
.L_x_35:
        /* <DEDUP_REMOVED lines=12> */
.L_x_36:
[----:B------:R-:W-:-:S07]  /*18b0*/  VIADD R31, R31, 0x8 ;  /* 0x000000081f1f7836 */ /* 0x000fce0000000000 */
.L_x_28:
[----:B------:R-:W-:Y:S05]  /*18c0*/  BSYNC.RECONVERGENT B6 ;  /* 0x0000000000067941 */ /* 0x000fea0003800200 */
.L_x_27:
[----:B------:R-:W-:-:S13]  /*18d0*/  ISETP.NE.AND P0, PT, R32, RZ, PT ;  /* 0x000000ff2000720c */ /* 0x000fda0003f05270 */
        /* <DEDUP_REMOVED lines=19> */
.L_x_39:
        /* <DEDUP_REMOVED lines=12> */
.L_x_40:
        /* <DEDUP_REMOVED lines=12> */
.L_x_41:
[----:B------:R-:W-:Y:S02]  /*1b90*/  R2UR UR4, R22 ;  /* 0x00000000160472ca */ /* 0x000fe400000e0000 */
[----:B------:R-:W-:-:S13]  /*1ba0*/  R2UR UR5, R23 ;  /* 0x00000000170572ca */ /* 0x000fda00000e0000 */
[----:B------:R-:W2:Y:S01]  /*1bb0*/  LD.E R16, desc[UR4][R16.64+0xc] ;  /* 0x00000c0410107980 */ /* 0x000ea2000c101900 */
[----:B------:R-:W0:Y:S01]  /*1bc0*/  LDC.64 R32, c[0x4][R32] ;  /* 0x0100000020207b82 */ /* 0x000e220000000a00 */
[----:B------:R-:W1:Y:S01]  /*1bd0*/  LDCU.64 UR4, c[0x4][0x10] ;  /* 0x01000200ff0477ac */ /* 0x000e620008000a00 */
[----:B------:R-:W-:Y:S02]  /*1be0*/  IMAD.MOV.U32 R6, RZ, RZ, R26 ;  /* 0x000000ffff067224 */ /* 0x000fe400078e001a */
[----:B------:R-:W-:Y:S02]  /*1bf0*/  IMAD.MOV.U32 R7, RZ, RZ, R25 ;  /* 0x000000ffff077224 */ /* 0x000fe400078e0019 */
[----:B-1----:R-:W-:Y:S02]  /*1c00*/  IMAD.U32 R4, RZ, RZ, UR4 ;  /* 0x00000004ff047e24 */ /* 0x002fe4000f8e00ff */
[----:B------:R-:W-:Y:S01]  /*1c10*/  IMAD.U32 R5, RZ, RZ, UR5 ;  /* 0x00000005ff057e24 */ /* 0x000fe2000f8e00ff */
[----:B0-2---:R1:W-:Y:S06]  /*1c20*/  STL [R1], R16 ;  /* 0x0000001001007387 */ /* 0x0053ec0000100800 */
[----:B------:R-:W-:-:S07]  /*1c30*/  LEPC R20, `(.L_x_42) ;  /* 0x000000001014794e */ /* 0x000fce0000000000 */
[----:B-1----:R-:W-:Y:S05]  /*1c40*/  CALL.ABS.NOINC R32 ;  /* 0x0000000020007343 */ /* 0x002fea0003c00000 */
.L_x_42:
[----:B------:R-:W-:-:S07]  /*1c50*/  IADD3 R31, PT, PT, R31, 0x4, RZ ;  /* 0x000000041f1f7810 */ /* 0x000fce0007ffe0ff */
.L_x_38:
[----:B------:R-:W-:Y:S05]  /*1c60*/  BSYNC.RECONVERGENT B6 ;  /* 0x0000000000067941 */ /* 0x000fea0003800200 */
.L_x_37:
[----:B------:R-:W-:-:S13]  /*1c70*/  ISETP.NE.AND P0, PT, R30, RZ, PT ;  /* 0x000000ff1e00720c */ /* 0x000fda0003f05270 */
        /* <DEDUP_REMOVED lines=15> */
.L_x_43:
[----:B------:R-:W-:-:S13]  /*1d70*/  ISETP.NE.AND P0, PT, R30, 0x1, PT ;  /* 0x000000011e00780c */ /* 0x000fda0003f05270 */
[----:B------:R-:W-:Y:S05]  /*1d80*/  @!P0 BRA `(.L_x_7) ;  /* 0x0000000000688947 */ /* 0x000fea0003800000 */
        /* <DEDUP_REMOVED lines=12> */
.L_x_44:
        /* <DEDUP_REMOVED lines=14> */
.L_x_7:
[----:B------:R-:W-:Y:S05]  /*1f30*/  BSYNC.RECONVERGENT B7 ;  /* 0x0000000000077941 */ /* 0x000fea0003800200 */
.L_x_6:
[----:B------:R-:W-:Y:S01]  /*1f40*/  R2UR UR4, R22 ;  /* 0x00000000160472ca */ /* 0x000fe200000e0000 */
[----:B------:R-:W-:Y:S01]  /*1f50*/  IMAD.WIDE R18, R27, 0x4, R18 ;  /* 0x000000041b127825 */ /* 0x000fe200078e0212 */
        /* <DEDUP_REMOVED lines=12> */
.L_x_45:
[----:B------:R-:W0:Y:S01]  /*2020*/  LDC.64 R16, c[0x4][R16] ;  /* 0x0100000010107b82 */ /* 0x000e220000000a00 */
[----:B------:R-:W1:Y:S01]  /*2030*/  LDCU.64 UR4, c[0x4][0x20] ;  /* 0x01000400ff0477ac */ /* 0x000e620008000a00 */
[----:B------:R-:W-:Y:S01]  /*2040*/  CS2R R6, SRZ ;  /* 0x0000000000067805 */ /* 0x000fe2000001ff00 */
[----:B-1----:R-:W-:Y:S02]  /*2050*/  IMAD.U32 R4, RZ, RZ, UR4 ;  /* 0x00000004ff047e24 */ /* 0x002fe4000f8e00ff */
[----:B------:R-:W-:-:S07]  /*2060*/  IMAD.U32 R5, RZ, RZ, UR5 ;  /* 0x00000005ff057e24 */ /* 0x000fce000f8e00ff */
[----:B------:R-:W-:-:S07]  /*2070*/  LEPC R20, `(.L_x_46) ;  /* 0x000000001014794e */ /* 0x000fce0000000000 */
[----:B0-----:R-:W-:Y:S05]  /*2080*/  CALL.ABS.NOINC R16 ;  /* 0x0000000010007343 */ /* 0x001fea0003c00000 */
.L_x_46:
[----:B------:R-:W-:-:S13]  /*2090*/  ISETP.NE.AND P6, PT, R29, RZ, PT ;  /* 0x000000ff1d00720c */ /* 0x000fda0003fc5270 */
[----:B------:R-:W-:Y:S05]  /*20a0*/  @P6 BRA `(.L_x_47) ;  /* 0xffffffe000746947 */ /* 0x000fea000383ffff */
[----:B------:R-:W-:Y:S05]  /*20b0*/  EXIT ;  /* 0x000000000000794d */ /* 0x000fea0003800000 */
.L_x_48:
[----:B------:R-:W-:-:S00]  /*20c0*/  BRA `(.L_x_48) ;  /* 0xfffffffc00fc7947 */ /* 0x000fc0000383ffff */
[----:B------:R-:W-:-:S00]  /*20d0*/  NOP ;  /* 0x0000000000007918 */ /* 0x000fc00000000000 */
        /* <DEDUP_REMOVED lines=10> */
.L_x_141:


//--------------------- .text._Z12add_M_Kernel7Array1Di --------------------------
	.section	.text._Z12add_M_Kernel7Array1Di,"ax",@progbits
	.align	128
        .global         _Z12add_M_Kernel7Array1Di
        .type           _Z12add_M_Kernel7Array1Di,@function
        .size           _Z12add_M_Kernel7Array1Di,(.L_x_142 - _Z12add_M_Kernel7Array1Di)
        .other          _Z12add_M_Kernel7Array1Di,@"STO_CUDA_ENTRY STV_DEFAULT"
_Z12add_M_Kernel7Array1Di:
.text._Z12add_M_Kernel7Array1Di:
        /* <DEDUP_REMOVED lines=16> */
.L_x_49:
[----:B------:R-:W0:Y:S01]  /*0100*/  LDC R0, c[0x0][0x388] ;  /* 0x0000e200ff007b82 */ /* 0x000e220000000800 */
[----:B------:R-:W1:Y:S01]  /*0110*/  LDCU.64 UR4, c[0x4][0x28] ;  /* 0x01000500ff0477ac */ /* 0x000e620008000a00 */
[----:B------:R-:W-:Y:S02]  /*0120*/  IMAD.MOV.U32 R6, RZ, RZ, R17 ;  /* 0x000000ffff067224 */ /* 0x000fe400078e0011 */
[----:B------:R-:W-:-:S04]  /*0130*/  IMAD.MOV.U32 R7, RZ, RZ, R19 ;  /* 0x000000ffff077224 */ /* 0x000fc800078e0013 */
[----:B------:R2:W3:Y:S01]  /*0140*/  LDC.64 R8, c[0x4][R16] ;  /* 0x0100000010087b82 */ /* 0x0004e20000000a00 */
[----:B-1----:R-:W-:Y:S02]  /*0150*/  IMAD.U32 R4, RZ, RZ, UR4 ;  /* 0x00000004ff047e24 */ /* 0x002fe4000f8e00ff */
[----:B------:R-:W-:Y:S01]  /*0160*/  IMAD.U32 R5, RZ, RZ, UR5 ;  /* 0x00000005ff057e24 */ /* 0x000fe2000f8e00ff */
[----:B0-----:R2:W-:Y:S06]  /*0170*/  STL [R1+0x10], R0 ;  /* 0x0000100001007387 */ /* 0x0015ec0000100800 */
[----:B------:R-:W-:-:S07]  /*0180*/  LEPC R20, `(.L_x_50) ;  /* 0x000000001014794e */ /* 0x000fce0000000000 */
[----:B--23--:R-:W-:Y:S05]  /*0190*/  CALL.ABS.NOINC R8 ;  /* 0x0000000008007343 */ /* 0x00cfea0003c00000 */
.L_x_50:
[----:B------:R0:W1:Y:S01]  /*01a0*/  LDC.64 R8, c[0x4][R16] ;  /* 0x0100000010087b82 */ /* 0x0000620000000a00 */
[----:B------:R-:W2:Y:S01]  /*01b0*/  LDCU.64 UR4, c[0x4][0x30] ;  /* 0x01000600ff0477ac */ /* 0x000ea20008000a00 */
[----:B------:R-:W-:Y:S01]  /*01c0*/  CS2R R6, SRZ ;  /* 0x0000000000067805 */ /* 0x000fe2000001ff00 */
[----:B--2---:R-:W-:Y:S02]  /*01d0*/  IMAD.U32 R4, RZ, RZ, UR4 ;  /* 0x00000004ff047e24 */ /* 0x004fe4000f8e00ff */
[----:B0-----:R-:W-:-:S07]  /*01e0*/  IMAD.U32 R5, RZ, RZ, UR5 ;  /* 0x00000005ff057e24 */ /* 0x001fce000f8e00ff */
[----:B------:R-:W-:-:S07]  /*01f0*/  LEPC R20, `(.L_x_51) ;  /* 0x000000001014794e */ /* 0x000fce0000000000 */
[----:B-1----:R-:W-:Y:S05]  /*0200*/  CALL.ABS.NOINC R8 ;  /* 0x0000000008007343 */ /* 0x002fea0003c00000 */
.L_x_51:
[----:B------:R-:W0:Y:S01]  /*0210*/  LDC.64 R16, c[0x4][R16] ;  /* 0x0100000010107b82 */ /* 0x000e220000000a00 */
[----:B------:R-:W1:Y:S01]  /*0220*/  LDCU.64 UR4, c[0x4][0x8] ;  /* 0x01000100ff0477ac */ /* 0x000e620008000a00 */
[----:B------:R-:W-:Y:S01]  /*0230*/  CS2R R6, SRZ ;  /* 0x0000000000067805 */ /* 0x000fe2000001ff00 */
[----:B-1----:R-:W-:Y:S02]  /*0240*/  IMAD.U32 R4, RZ, RZ, UR4 ;  /* 0x00000004ff047e24 */ /* 0x002fe4000f8e00ff */
[----:B------:R-:W-:-:S07]  /*0250*/  IMAD.U32 R5, RZ, RZ, UR5 ;  /* 0x00000005ff057e24 */ /* 0x000fce000f8e00ff */
[----:B------:R-:W-:-:S07]  /*0260*/  LEPC R20, `(.L_x_52) ;  /* 0x000000001014794e */ /* 0x000fce0000000000 */
[----:B0-----:R-:W-:Y:S05]  /*0270*/  CALL.ABS.NOINC R16 ;  /* 0x0000000010007343 */ /* 0x001fea0003c00000 */
.L_x_52:
[----:B------:R-:W0:Y:S08]  /*0280*/  LDC R0, c[0x0][0x388] ;  /* 0x0000e200ff007b82 */ /* 0x000e300000000800 */
[----:B------:R-:W1:Y:S01]  /*0290*/  LDC.64 R28, c[0x0][0x358] ;  /* 0x0000d600ff1c7b82 */ /* 0x000e620000000a00 */
[C---:B0-----:R-:W-:Y:S01]  /*02a0*/  ISETP.GE.AND P0, PT, R0.reuse, 0x2, PT ;  /* 0x000000020000780c */ /* 0x041fe20003f06270 */
[----:B------:R-:W-:-:S12]  /*02b0*/  VIADD R23, R0, 0xffffffff ;  /* 0xffffffff00177836 */ /* 0x000fd80000000000 */
[----:B-1----:R-:W-:Y:S05]  /*02c0*/  @!P0 BRA `(.L_x_53) ;  /* 0x0000001800548947 */ /* 0x002fea0003800000 */
[----:B------:R-:W-:Y:S02]  /*02d0*/  VIADD R0, R0, 0xfffffffe ;  /* 0xfffffffe00007836 */ /* 0x000fe40000000000 */
[----:B------:R-:W-:-:S03]  /*02e0*/  IMAD.MOV.U32 R22, RZ, RZ, RZ ;  /* 0x000000ffff167224 */ /* 0x000fc600078e00ff */
[----:B------:R-:W-:-:S13]  /*02f0*/  ISETP.GE.U32.AND P0, PT, R0, 0xf, PT ;  /* 0x0000000f0000780c */ /* 0x000fda0003f06070 */
[----:B------:R-:W-:Y:S05]  /*0300*/  @!P0 BRA `(.L_x_54) ;  /* 0x0000000c00508947 */ /* 0x000fea0003800000 */
[----:B------:R-:W0:Y:S01]  /*0310*/  LDCU.64 UR4, c[0x0][0x380] ;  /* 0x00007000ff0477ac */ /* 0x000e220008000a00 */
[----:B------:R-:W-:Y:S01]  /*0320*/  LOP3.LUT R22, R23, 0xfffffff0, RZ, 0xc0, !PT ;  /* 0xfffffff017167812 */ /* 0x000fe200078ec0ff */
[----:B------:R-:W-:Y:S04]  /*0330*/  BSSY.RECONVERGENT B6, `(.L_x_54) ;  /* 0x00000d1000067945 */ /* 0x000fe80003800200 */
[----:B------:R-:W-:Y:S01]  /*0340*/  IMAD.MOV R19, RZ, RZ, -R22 ;  /* 0x000000ffff137224 */ /* 0x000fe200078e0a16 */
[----:B0-----:R-:W-:-:S04]  /*0350*/  UIADD3 UR4, UP0, UPT, UR4, 0x20, URZ ;  /* 0x0000002004047890 */ /* 0x001fc8000ff1e0ff */
[----:B------:R-:W-:Y:S02]  /*0360*/  UIADD3.X UR5, UPT, UPT, URZ, UR5, URZ, UP0, !UPT ;  /* 0x00000005ff057290 */ /* 0x000fe400087fe4ff */
[----:B------:R-:W-:-:S04]  /*0370*/  IMAD.U32 R26, RZ, RZ, UR4 ;  /* 0x00000004ff1a7e24 */ /* 0x000fc8000f8e00ff */
[----:B------:R-:W-:-:S07]  /*0380*/  IMAD.U32 R27, RZ, RZ, UR5 ;  /* 0x00000005ff1b7e24 */ /* 0x000fce000f8e00ff */
.L_x_71:
[----:B------:R-:W-:Y:S02]  /*0390*/  R2UR UR4, R28 ;  /* 0x000000001c0472ca */ /* 0x000fe400000e0000 */
[----:B------:R-:W-:-:S13]  /*03a0*/  R2UR UR5, R29 ;  /* 0x000000001d0572ca */ /* 0x000fda00000e0000 */
[----:B------:R-:W2:Y:S01]  /*03b0*/  LDG.E R3, desc[UR4][R26.64+-0x20] ;  /* 0xffffe0041a037981 */ /* 0x000ea2000c1e1900 */
[----:B------:R-:W0:Y:S01]  /*03c0*/  LDCU UR4, c[0x0][0x2f8] ;  /* 0x00005f00ff0477ac */ /* 0x000e220008000800 */
[----:B------:R-:W-:Y:S01]  /*03d0*/  MOV R8, 0x0 ;  /* 0x0000000000087802 */ /* 0x000fe20000000f00 */
[----:B------:R-:W-:Y:S02]  /*03e0*/  VIADD R19, R19, 0x10 ;  /* 0x0000001013137836 */ /* 0x000fe40000000000 */
[----:B------:R-:W-:Y:S02]  /*03f0*/  IMAD.MOV.U32 R6, RZ, RZ, R18 ;  /* 0x000000ffff067224 */ /* 0x000fe400078e0012 */
[----:B------:R-:W-:Y:S01]  /*0400*/  IMAD.MOV.U32 R7, RZ, RZ, R2 ;  /* 0x000000ffff077224 */ /* 0x000fe200078e0002 */
[----:B------:R-:W1:Y:S01]  /*0410*/  LDC.64 R8, c[0x4][R8] ;  /* 0x0100000008087b82 */ /* 0x000e620000000a00 */
[----:B------:R-:W-:-:S04]  /*0420*/  ISETP.NE.AND P0, PT, R19, RZ, PT ;  /* 0x000000ff1300720c */ /* 0x000fc80003f05270 */
[----:B------:R-:W-:Y:S01]  /*0430*/  P2R R24, PR, RZ, 0x1 ;  /* 0x00000001ff187803 */ /* 0x000fe20000000000 */
[----:B0-----:R-:W-:Y:S01]  /*0440*/  VIADD R16, R18, -UR4 ;  /* 0x8000000412107c36 */ /* 0x001fe20008000000 */
[----:B------:R-:W0:Y:S02]  /*0450*/  LDCU.64 UR4, c[0x4][0x10] ;  /* 0x01000200ff0477ac */ /* 0x000e240008000a00 */
[----:B0-----:R-:W-:Y:S01]  /*0460*/  MOV R4, UR4 ;  /* 0x0000000400047c02 */ /* 0x001fe20008000f00 */
[----:B------:R-:W-:Y:S01]  /*0470*/  IMAD.U32 R5, RZ, RZ, UR5 ;  /* 0x00000005ff057e24 */ /* 0x000fe2000f8e00ff */
[----:B-12---:R0:W-:Y:S06]  /*0480*/  STL [R16], R3 ;  /* 0x0000000310007387 */ /* 0x0061ec0000100800 */
[----:B------:R-:W-:-:S07]  /*0490*/  LEPC R20, `(.L_x_55) ;  /* 0x000000001014794e */ /* 0x000fce0000000000 */
[----:B0-----:R-:W-:Y:S05]  /*04a0*/  CALL.ABS.NOINC R8 ;  /* 0x0000000008007343 */ /* 0x001fea0003c00000 */
.L_x_55:
[----:B------:R-:W-:Y:S02]  /*04b0*/  R2UR UR4, R28 ;  /* 0x000000001c0472ca */ /* 0x000fe400000e0000 */
[----:B------:R-:W-:-:S13]  /*04c0*/  R2UR UR5, R29 ;  /* 0x000000001d0572ca */ /* 0x000fda00000e0000 */
[----:B------:R-:W2:Y:S01]  /*04d0*/  LDG.E R3, desc[UR4][R26.64+-0x1c] ;  /* 0xffffe4041a037981 */ /* 0x000ea2000c1e1900 */
        /* <DEDUP_REMOVED lines=10> */
.L_x_56:
[----:B------:R-:W-:Y:S02]  /*0580*/  R2UR UR4, R28 ;  /* 0x000000001c0472ca */ /* 0x000fe400000e0000 */
[----:B------:R-:W-:-:S13]  /*0590*/  R2UR UR5, R29 ;  /* 0x000000001d0572ca */ /* 0x000fda00000e0000 */
[----:B------:R-:W2:Y:S01]  /*05a0*/  LDG.E R3, desc[UR4][R26.64+-0x18] ;  /* 0xffffe8041a037981 */ /* 0x000ea2000c1e1900 */
        /* <DEDUP_REMOVED lines=9> */
.L_x_57:
        /* <DEDUP_REMOVED lines=12> */
.L_x_58:
        /* <DEDUP_REMOVED lines=12> */
.L_x_59:
[----:B------:R-:W-:Y:S02]  /*07c0*/  R2UR UR4, R28 ;  /* 0x000000001c0472ca */ /* 0x000fe400000e0000 */
[----:B------:R-:W-:-:S13]  /*07d0*/  R2UR UR5, R29 ;  /* 0x000000001d0572ca */ /* 0x000fda00000e0000 */
[----:B------:R-:W2:Y:S01]  /*07e0*/  LDG.E R3, desc[UR4][R26.64+-0xc] ;  /* 0xfffff4041a037981 */ /* 0x000ea2000c1e1900 */
        /* <DEDUP_REMOVED lines=9> */
.L_x_60:
        /* <DEDUP_REMOVED lines=12> */
.L_x_61:
        /* <DEDUP_REMOVED lines=12> */
.L_x_62:
        /* <DEDUP_REMOVED lines=12> */
.L_x_63:
        /* <DEDUP_REMOVED lines=12> */
.L_x_64:
        /* <DEDUP_REMOVED lines=12> */
.L_x_65:
        /* <DEDUP_REMOVED lines=12> */
.L_x_66:
        /* <DEDUP_REMOVED lines=12> */
.L_x_67:
        /* <DEDUP_REMOVED lines=12> */
.L_x_68:
        /* <DEDUP_REMOVED lines=12> */
.L_x_69:
        /* <DEDUP_REMOVED lines=12> */
.L_x_70:
[----:B------:R-:W-:Y:S02]  /*1000*/  ISETP.NE.AND P6, PT, R24, RZ, PT ;  /* 0x000000ff1800720c */ /* 0x000fe40003fc5270 */
[----:B------:R-:W-:-:S05]  /*1010*/  IADD3 R26, P0, PT, R26, 0x40, RZ ;  /* 0x000000401a1a7810 */ /* 0x000fca0007f1e0ff */
[----:B------:R-:W-:-:S06]  /*1020*/  IMAD.X R27, RZ, RZ, R27, P0 ;  /* 0x000000ffff1b7224 */ /* 0x000fcc00000e061b */
[----:B------:R-:W-:Y:S05]  /*1030*/  @P6 BRA `(.L_x_71) ;  /* 0xfffffff000d46947 */ /* 0x000fea000383ffff */
[----:B------:R-:W-:Y:S05]  /*1040*/  BSYNC.RECONVERGENT B6 ;  /* 0x0000000000067941 */ /* 0x000fea0003800200 */
.L_x_54:
[----:B------:R-:W-:Y:S01]  /*1050*/  LOP3.LUT P0, R0, R23, 0xf, RZ, 0xc0, !PT ;  /* 0x0000000f17007812 */ /* 0x000fe2000780c0ff */
[----:B------:R-:W-:-:S12]  /*1060*/  BSSY.RECONVERGENT B6, `(.L_x_53) ;  /* 0x00000bb000067945 */ /* 0x000fd80003800200 */
[----:B------:R-:W-:Y:S05]  /*1070*/  @!P0 BRA `(.L_x_72) ;  /* 0x0000000800e48947 */ /* 0x000fea0003800000 */
[----:B------:R-:W-:Y:S02]  /*1080*/  ISETP.GE.U32.AND P0, PT, R0, 0x8, PT ;  /* 0x000000080000780c */ /* 0x000fe40003f06070 */
[----:B------:R-:W-:-:S11]  /*1090*/  LOP3.LUT R24, R23, 0x7, RZ, 0xc0, !PT ;  /* 0x0000000717187812 */ /* 0x000fd600078ec0ff */
[----:B------:R-:W-:Y:S05]  /*10a0*/  @!P0 BRA `(.L_x_73) ;  /* 0x0000000400908947 */ /* 0x000fea0003800000 */
[----:B------:R-:W0:Y:S01]  /*10b0*/  LDC.64 R16, c[0x0][0x380] ;  /* 0x0000e000ff107b82 */ /* 0x000e220000000a00 */
[----:B------:R-:W-:Y:S02]  /*10c0*/  R2UR UR4, R28 ;  /* 0x000000001c0472ca */ /* 0x000fe400000e0000 */
[----:B------:R-:W-:Y:S01]  /*10d0*/  R2UR UR5, R29 ;  /* 0x000000001d0572ca */ /* 0x000fe200000e0000 */
[----:B0-----:R-:W-:-:S12]  /*10e0*/  IMAD.WIDE.U32 R16, R22, 0x4, R16 ;  /* 0x0000000416107825 */ /* 0x001fd800078e0010 */
        /* <DEDUP_REMOVED lines=11> */
.L_x_74:
        /* <DEDUP_REMOVED lines=12> */
.L_x_75:
        /* <DEDUP_REMOVED lines=12> */
.L_x_76:
[----:B------:R-:W-:Y:S02]  /*1320*/  R2UR UR4, R28 ;  /* 0x000000001c0472ca */ /* 0x000fe400000e0000 */
[----:B------:R-:W-:-:S13]  /*1330*/  R2UR UR5, R29 ;  /* 0x000000001d0572ca */ /* 0x000fda00000e0000 */
[----:B------:R-:W2:Y:S01]  /*1340*/  LDG.E R0, desc[UR4][R16.64+0xc] ;  /* 0x00000c0410007981 */ /* 0x000ea2000c1e1900 */
        /* <DEDUP_REMOVED lines=9> */
.L_x_77:
        /* <DEDUP_REMOVED lines=12> */
.L_x_78:
        /* <DEDUP_REMOVED lines=12> */
.L_x_79:
        /* <DEDUP_REMOVED lines=12> */
.L_x_80:
        /* <DEDUP_REMOVED lines=12> */
.L_x_81:
[----:B------:R-:W-:-:S07]  /*16e0*/  VIADD R22, R22, 0x8 ;  /* 0x0000000816167836 */ /* 0x000fce0000000000 */
.L_x_73:
[----:B------:R-:W-:-:S13]  /*16f0*/  ISETP.NE.AND P0, PT, R24, RZ, PT ;  /* 0x000000ff1800720c */ /* 0x000fda0003f05270 */
        /* <DEDUP_REMOVED lines=11> */
[----:B------:R-:W-:Y:S01]  /*17b0*/  MOV R6, R18 ;  /* 0x0000001200067202 */ /* 0x000fe20000000f00 */
[----:B------:R-:W-:Y:S01]  /*17c0*/  IMAD.MOV.U32 R7, RZ, RZ, R2 ;  /* 0x000000ffff077224 */ /* 0x000fe200078e0002 */
[----:B------:R1:W3:Y:S01]  /*17d0*/  LDC.64 R8, c[0x4][R19] ;  /* 0x0100000013087b82 */ /* 0x0002e20000000a00 */
[----:B0-----:R-:W-:Y:S02]  /*17e0*/  IMAD.U32 R4, RZ, RZ, UR4 ;  /* 0x00000004ff047e24 */ /* 0x001fe4000f8e00ff */
[----:B------:R-:W-:Y:S01]  /*17f0*/  IMAD.U32 R5, RZ, RZ, UR5 ;  /* 0x00000005ff057e24 */ /* 0x000fe2000f8e00ff */
[----:B--23--:R1:W-:Y:S06]  /*1800*/  STL [R1], R0 ;  /* 0x0000000001007387 */ /* 0x00c3ec0000100800 */
[----:B------:R-:W-:-:S07]  /*1810*/  LEPC R20, `(.L_x_83) ;  /* 0x000000001014794e */ /* 0x000fce0000000000 */
[----:B-1----:R-:W-:Y:S05]  /*1820*/  CALL.ABS.NOINC R8 ;  /* 0x0000000008007343 */ /* 0x002fea0003c00000 */
.L_x_83:
        /* <DEDUP_REMOVED lines=12> */
.L_x_84:
        /* <DEDUP_REMOVED lines=12> */
.L_x_85:
        /* <DEDUP_REMOVED lines=12> */
.L_x_86:
[----:B------:R-:W-:-:S07]  /*1a70*/  VIADD R22, R22, 0x4 ;  /* 0x0000000416167836 */ /* 0x000fce0000000000 */
.L_x_82:
[----:B------:R-:W-:-:S13]  /*1a80*/  ISETP.NE.AND P0, PT, R24, RZ, PT ;  /* 0x000000ff1800720c */ /* 0x000fda0003f05270 */
[----:B------:R-:W-:Y:S05]  /*1a90*/  @!P0 BRA `(.L_x_72) ;  /* 0x00000000005c8947 */ /* 0x000fea0003800000 */
[----:B------:R-:W0:Y:S01]  /*1aa0*/  LDC.64 R16, c[0x0][0x380] ;  /* 0x0000e000ff107b82 */ /* 0x000e220000000a00 */
[----:B------:R-:W-:Y:S02]  /*1ab0*/  IMAD.MOV R24, RZ, RZ, -R24 ;  /* 0x000000ffff187224 */ /* 0x000fe400078e0a18 */
[----:B0-----:R-:W-:-:S07]  /*1ac0*/  IMAD.WIDE.U32 R16, R22, 0x4, R16 ;  /* 0x0000000416107825 */ /* 0x001fce00078e0010 */
.L_x_88:
[----:B------:R-:W-:Y:S02]  /*1ad0*/  R2UR UR4, R28 ;  /* 0x000000001c0472ca */ /* 0x000fe400000e0000 */
[----:B------:R-:W-:-:S13]  /*1ae0*/  R2UR UR5, R29 ;  /* 0x000000001d0572ca */ /* 0x000fda00000e0000 */
[----:B------:R-:W2:Y:S01]  /*1af0*/  LDG.E R0, desc[UR4][R16.64] ;  /* 0x0000000410007981 */ /* 0x000ea2000c1e1900 */
[----:B------:R-:W-:Y:S01]  /*1b00*/  MOV R8, 0x0 ;  /* 0x0000000000087802 */ /* 0x000fe20000000f00 */
[----:B------:R-:W0:Y:S01]  /*1b10*/  LDCU.64 UR4, c[0x4][0x10] ;  /* 0x01000200ff0477ac */ /* 0x000e220008000a00 */
[----:B------:R-:W-:Y:S01]  /*1b20*/  VIADD R24, R24, 0x1 ;  /* 0x0000000118187836 */ /* 0x000fe20000000000 */
[----:B------:R-:W-:Y:S01]  /*1b30*/  MOV R7, R2 ;  /* 0x0000000200077202 */ /* 0x000fe20000000f00 */
[----:B------:R-:W-:Y:S02]  /*1b40*/  IMAD.MOV.U32 R6, RZ, RZ, R18 ;  /* 0x000000ffff067224 */ /* 0x000fe400078e0012 */
[----:B------:R-:W1:Y:S01]  /*1b50*/  LDC.64 R8, c[0x4][R8] ;  /* 0x0100000008087b82 */ /* 0x000e620000000a00 */
[----:B------:R-:W-:Y:S01]  /*1b60*/  ISETP.NE.AND P0, PT, R24, RZ, PT ;  /* 0x000000ff1800720c */ /* 0x000fe20003f05270 */
[----:B0-----:R-:W-:Y:S02]  /*1b70*/  IMAD.U32 R4, RZ, RZ, UR4 ;  /* 0x00000004ff047e24 */ /* 0x001fe4000f8e00ff */
[----:B------:R-:W-:Y:S01]  /*1b80*/  IMAD.U32 R5, RZ, RZ, UR5 ;  /* 0x00000005ff057e24 */ /* 0x000fe2000f8e00ff */
[----:B--2---:R0:W-:Y:S02]  /*1b90*/  STL [R1], R0 ;  /* 0x0000000001007387 */ /* 0x0041e40000100800 */
[----:B01----:R-:W-:-:S07]  /*1ba0*/  P2R R0, PR, RZ, 0x1 ;  /* 0x00000001ff007803 */ /* 0x003fce0000000000 */
[----:B------:R-:W-:-:S07]  /*1bb0*/  LEPC R20, `(.L_x_87) ;  /* 0x000000001014794e */ /* 0x000fce0000000000 */
[----:B------:R-:W-:Y:S05]  /*1bc0*/  CALL.ABS.NOINC R8 ;  /* 0x0000000008007343 */ /* 0x000fea0003c00000 */
.L_x_87:
[----:B------:R-:W-:Y:S02]  /*1bd0*/  ISETP.NE.AND P6, PT, R24, RZ, PT ;  /* 0x000000ff1800720c */ /* 0x000fe40003fc5270 */
[----:B------:R-:W-:-:S05]  /*1be0*/  IADD3 R16, P0, PT, R16, 0x4, RZ ;  /* 0x0000000410107810 */ /* 0x000fca0007f1e0ff */
[----:B------:R-:W-:-:S06]  /*1bf0*/  IMAD.X R17, RZ, RZ, R17, P0 ;  /* 0x000000ffff117224 */ /* 0x000fcc00000e0611 */
[----:B------:R-:W-:Y:S05]  /*1c00*/  @P6 BRA `(.L_x_88) ;  /* 0xfffffffc00b06947 */ /* 0x000fea000383ffff */
.L_x_72:
[----:B------:R-:W-:Y:S05]  /*1c10*/  BSYNC.RECONVERGENT B6 ;  /* 0x0000000000067941 */ /* 0x000fea0003800200 */
.L_x_53:
[----:B------:R-:W0:Y:S01]  /*1c20*/  LDC.64 R8, c[0x0][0x380] ;  /* 0x0000e000ff087b82 */ /* 0x000e220000000a00 */
[----:B------:R-:W-:Y:S02]  /*1c30*/  R2UR UR4, R28 ;  /* 0x000000001c0472ca */ /* 0x000fe400000e0000 */
[----:B------:R-:W-:Y:S01]  /*1c40*/  R2UR UR5, R29 ;  /* 0x000000001d0572ca */ /* 0x000fe200000e0000 */
[----:B0-----:R-:W-:-:S12]  /*1c50*/  IMAD.WIDE R8, R23, 0x4, R8 ;  /* 0x0000000417087825 */ /* 0x001fd800078e0208 */
        /* <DEDUP_REMOVED lines=11> */
.L_x_89:
[----:B------:R-:W0:Y:S01]  /*1d10*/  LDC.64 R16, c[0x4][R16] ;  /* 0x0100000010107b82 */ /* 0x000e220000000a00 */
[----:B------:R-:W1:Y:S01]  /*1d20*/  LDCU.64 UR4, c[0x4][0x20] ;  /* 0x01000400ff0477ac */ /* 0x000e620008000a00 */
[----:B------:R-:W-:Y:S01]  /*1d30*/  CS2R R6, SRZ ;  /* 0x0000000000067805 */ /* 0x000fe2000001ff00 */
[----:B-1----:R-:W-:Y:S02]  /*1d40*/  IMAD.U32 R4, RZ, RZ, UR4 ;  /* 0x00000004ff047e24 */ /* 0x002fe4000f8e00ff */
[----:B------:R-:W-:-:S07]  /*1d50*/  IMAD.U32 R5, RZ, RZ, UR5 ;  /* 0x00000005ff057e24 */ /* 0x000fce000f8e00ff */
[----:B------:R-:W-:-:S07]  /*1d60*/  LEPC R20, `(.L_x_90) ;  /* 0x000000001014794e */ /* 0x000fce0000000000 */
[----:B0-----:R-:W-:Y:S05]  /*1d70*/  CALL.ABS.NOINC R16 ;  /* 0x0000000010007343 */ /* 0x001fea0003c00000 */
.L_x_90:
[----:B------:R-:W0:Y:S02]  /*1d80*/  LDC R16, c[0x0][0x388] ;  /* 0x0000e200ff107b82 */ /* 0x000e240000000800 */
[----:B0-----:R-:W-:-:S13]  /*1d90*/  ISETP.GE.AND P0, PT, R16, 0x1, PT ;  /* 0x000000011000780c */ /* 0x001fda0003f06270 */
[----:B------:R-:W-:Y:S05]  /*1da0*/  @!P0 BRA `(.L_x_91) ;  /* 0x0000000c000c8947 */ /* 0x000fea0003800000 */
[C---:B------:R-:W-:Y:S01]  /*1db0*/  ISETP.GE.U32.AND P1, PT, R16.reuse, 0x10, PT ;  /* 0x000000101000780c */ /* 0x040fe20003f26070 */
[----:B------:R-:W-:Y:S01]  /*1dc0*/  IMAD.MOV.U32 R0, RZ, RZ, RZ ;  /* 0x000000ffff007224 */ /* 0x000fe200078e00ff */
[----:B------:R-:W-:-:S04]  /*1dd0*/  LOP3.LUT R26, R16, 0xf, RZ, 0xc0, !PT ;  /* 0x0000000f101a7812 */ /* 0x000fc800078ec0ff */
[----:B------:R-:W-:-:S07]  /*1de0*/  ISETP.NE.AND P0, PT, R26, RZ, PT ;  /* 0x000000ff1a00720c */ /* 0x000fce0003f05270 */
[----:B------:R-:W-:Y:S06]  /*1df0*/  @!P1 BRA `(.L_x_92) ;  /* 0x0000000400549947 */ /* 0x000fec0003800000 */
        /* <DEDUP_REMOVED lines=8> */
.L_x_93:
[----:B------:R-:W-:Y:S01]  /*1e80*/  R2UR UR4, R28 ;  /* 0x000000001c0472ca */ /* 0x000fe200000e0000 */
[----:B-1----:R-:W-:Y:S01]  /*1e90*/  IMAD.MOV.U32 R4, RZ, RZ, R6 ;  /* 0x000000ffff047224 */ /* 0x002fe200078e0006 */
[----:B------:R-:W-:Y:S01]  /*1ea0*/  R2UR UR5, R29 ;  /* 0x000000001d0572ca */ /* 0x000fe200000e0000 */
[----:B------:R-:W-:-:S12]  /*1eb0*/  IMAD.MOV.U32 R5, RZ, RZ, R7 ;  /* 0x000000ffff057224 */ /* 0x000fd800078e0007 */
[----:B------:R-:W2:Y:S01]  /*1ec0*/  LDG.E R14, desc[UR4][R4.64+-0x20] ;  /* 0xffffe004040e7981 */ /* 0x000ea2000c1e1900 */
[C---:B------:R-:W-:Y:S02]  /*1ed0*/  R2UR UR6, R28.reuse ;  /* 0x000000001c0672ca */ /* 0x040fe400000e0000 */
[C---:B------:R-:W-:Y:S01]  /*1ee0*/  R2UR UR7, R29.reuse ;  /* 0x000000001d0772ca */ /* 0x040fe200000e0000 */
[----:B------:R-:W3:Y:S01]  /*1ef0*/  LDG.E R22, desc[UR4][R4.64+-0x1c] ;  /* 0xffffe40404167981 */ /* 0x000ee2000c1e1900 */
[C---:B------:R-:W-:Y:S01]  /*1f00*/  R2UR UR8, R28.reuse ;  /* 0x000000001c0872ca */ /* 0x040fe200000e0000 */
[----:B------:R-:W2:Y:S01]  /*1f10*/  LDCU UR4, c[0x0][0x390] ;  /* 0x00007200ff0477ac */ /* 0x000ea20008000800 */
[C---:B------:R-:W-:Y:S02]  /*1f20*/  R2UR UR9, R29.reuse ;  /* 0x000000001d0972ca */ /* 0x040fe400000e0000 */
[----:B------:R-:W-:Y:S02]  /*1f30*/  R2UR UR12, R28 ;  /* 0x000000001c0c72ca */ /* 0x000fe400000e0000 */
[----:B------:R-:W-:-:S02]  /*1f40*/  R2UR UR13, R29 ;  /* 0x000000001d0d72ca */ /* 0x000fc400000e0000 */
[C---:B------:R-:W-:Y:S02]  /*1f50*/  R2UR UR16, R28.reuse ;  /* 0x000000001c1072ca */ /* 0x040fe400000e0000 */
[C---:B------:R-:W-:Y:S01]  /*1f60*/  R2UR UR17, R29.reuse ;  /* 0x000000001d1172ca */ /* 0x040fe200000e0000 */
[----:B------:R-:W4:Y:S01]  /*1f70*/  LDG.E R24, desc[UR6][R4.64+-0x18] ;  /* 0xffffe80604187981 */ /* 0x000f22000c1e1900 */
[C---:B------:R-:W-:Y:S02]  /*1f80*/  R2UR UR10, R28.reuse ;  /* 0x000000001c0a72ca */ /* 0x040fe400000e0000 */
[C---:B------:R-:W-:Y:S01]  /*1f90*/  R2UR UR11, R29.reuse ;  /* 0x000000001d0b72ca */ /* 0x040fe200000e0000 */
[----:B------:R-:W5:Y:S01]  /*1fa0*/  LDG.E R13, desc[UR8][R4.64+-0x14] ;  /* 0xffffec08040d7981 */ /* 0x000f62000c1e1900 */
[C---:B------:R-:W-:Y:S02]  /*1fb0*/  R2UR UR14, R28.reuse ;  /* 0x000000001c0e72ca */ /* 0x040fe400000e0000 */
[----:B------:R-:W-:Y:S01]  /*1fc0*/  R2UR UR15, R29 ;  /* 0x000000001d0f72ca */ /* 0x000fe200000e0000 */
[----:B------:R-:W5:Y:S01]  /*1fd0*/  LDG.E R11, desc[UR12][R4.64+-0xc] ;  /* 0xfffff40c040b7981 */ /* 0x000f62000c1e1900 */
[----:B------:R-:W-:-:S02]  /*1fe0*/  R2UR UR18, R28 ;  /* 0x000000001c1272ca */ /* 0x000fc400000e0000 */
[C---:B------:R-:W-:Y:S01]  /*1ff0*/  R2UR UR19, R29.reuse ;  /* 0x000000001d1372ca */ /* 0x040fe200000e0000 */
[----:B------:R-:W5:Y:S01]  /*2000*/  LDG.E R9, desc[UR16][R4.64+-0x4] ;  /* 0xfffffc1004097981 */ /* 0x000f62000c1e1900 */
[C---:B------:R-:W-:Y:S02]  /*2010*/  R2UR UR20, R28.reuse ;  /* 0x000000001c1472ca */ /* 0x040fe400000e0000 */
[C---:B------:R-:W-:Y:S01]  /*2020*/  R2UR UR21, R29.reuse ;  /* 0x000000001d1572ca */ /* 0x040fe200000e0000 */
[----:B------:R-:W5:Y:S01]  /*2030*/  LDG.E R12, desc[UR10][R4.64+-0x10] ;  /* 0xfffff00a040c7981 */ /* 0x000f62000c1e1900 */
[----:B------:R-:W-:Y:S02]  /*2040*/  R2UR UR22, R28 ;  /* 0x000000001c1672ca */ /* 0x000fe400000e0000 */
[----:B------:R-:W-:Y:S01]  /*2050*/  R2UR UR23, R29 ;  /* 0x000000001d1772ca */ /* 0x000fe200000e0000 */
[----:B------:R-:W5:Y:S04]  /*2060*/  LDG.E R10, desc[UR14][R4.64+-0x8] ;  /* 0xfffff80e040a7981 */ /* 0x000f68000c1e1900 */
[----:B------:R-:W5:Y:S04]  /*2070*/  LDG.E R8, desc[UR8][R4.64] ;  /* 0x0000000804087981 */ /* 0x000f68000c1e1900 */
[----:B------:R-:W5:Y:S04]  /*2080*/  LDG.E R6, desc[UR10][R4.64+0x4] ;  /* 0x0000040a04067981 */ /* 0x000f68000c1e1900 */
[----:B------:R-:W5:Y:S04]  /*2090*/  LDG.E R7, desc[UR12][R4.64+0x8] ;  /* 0x0000080c04077981 */ /* 0x000f68000c1e1900 */
[----:B------:R-:W5:Y:S04]  /*20a0*/  LDG.E R20, desc[UR14][R4.64+0xc] ;  /* 0x00000c0e04147981 */ /* 0x000f68000c1e1900 */
[----:B------:R-:W5:Y:S04]  /*20b0*/  LDG.E R19, desc[UR18][R4.64+0x14] ;  /* 0x0000141204137981 */ /* 0x000f68000c1e1900 */
[----:B------:R-:W5:Y:S04]  /*20c0*/  LDG.E R17, desc[UR20][R4.64+0x18] ;  /* 0x0000181404117981 */ /* 0x000f68000c1e1900 */
[----:B------:R-:W5:Y:S01]  /*20d0*/  LDG.E R15, desc[UR22][R4.64+0x1c] ;  /* 0x00001c16040f7981 */ /* 0x000f62000c1e1900 */
[----:B--2---:R-:W-:-:S03]  /*20e0*/  VIADD R21, R14, UR4 ;  /* 0x000000040e157c36 */ /* 0x004fc60008000000 */
[----:B------:R-:W2:Y:S01]  /*20f0*/  LDG.E R14, desc[UR16][R4.64+0x10] ;  /* 0x00001010040e7981 */ /* 0x000ea2000c1e1900 */
[----:B------:R-:W-:Y:S02]  /*2100*/  VIADD R3, R3, 0x10 ;  /* 0x0000001003037836 */ /* 0x000fe40000000000 */
[----:B---3--:R-:W-:Y:S01]  /*2110*/  VIADD R25, R22, UR4 ;  /* 0x0000000416197c36 */ /* 0x008fe20008000000 */
[----:B------:R4:W-:Y:S02]  /*2120*/  STG.E desc[UR6][R4.64+-0x20], R21 ;  /* 0xffffe01504007986 */ /* 0x0009e4000c101906 */
[----:B------:R-:W-:Y:S02]  /*2130*/  ISETP.NE.AND P1, PT, R3, RZ, PT ;  /* 0x000000ff0300720c */ /* 0x000fe40003f25270 */
[----:B------:R0:W-:Y:S01]  /*2140*/  STG.E desc[UR6][R4.64+-0x1c], R25 ;  /* 0xffffe41904007986 */ /* 0x0001e2000c101906 */
[----:B----4-:R-:W-:Y:S02]  /*2150*/  VIADD R21, R24, UR4 ;  /* 0x0000000418157c36 */ /* 0x010fe40008000000 */
[----:B-----5:R-:W-:-:S02]  /*2160*/  VIADD R13, R13, UR4 ;  /* 0x000000040d0d7c36 */ /* 0x020fc40008000000 */
[----:B------:R-:W-:Y:S02]  /*2170*/  VIADD R11, R11, UR4 ;  /* 0x000000040b0b7c36 */ /* 0x000fe40008000000 */
[----:B------:R-:W-:Y:S01]  /*2180*/  VIADD R9, R9, UR4 ;  /* 0x0000000409097c36 */ /* 0x000fe20008000000 */
[----:B------:R-:W-:Y:S01]  /*2190*/  STG.E desc[UR6][R4.64+-0x18], R21 ;  /* 0xffffe81504007986 */ /* 0x000fe2000c101906 */
[----:B------:R-:W-:-:S03]  /*21a0*/  VIADD R27, R12, UR4 ;  /* 0x000000040c1b7c36 */ /* 0x000fc60008000000 */
[----:B------:R1:W-:Y:S01]  /*21b0*/  STG.E desc[UR8][R4.64+-0x14], R13 ;  /* 0xffffec0d04007986 */ /* 0x0003e2000c101908 */
[----:B0-----:R-:W-:-:S03]  /*21c0*/  IADD3 R25, PT, PT, R10, UR4, RZ ;  /* 0x000000040a197c10 */ /* 0x001fc6000fffe0ff */
[----:B------:R0:W-:Y:S04]  /*21d0*/  STG.E desc[UR12][R4.64+-0xc], R11 ;  /* 0xfffff40b04007986 */ /* 0x0001e8000c10190c */
[----:B------:R3:W-:Y:S01]  /*21e0*/  STG.E desc[UR16][R4.64+-0x4], R9 ;  /* 0xfffffc0904007986 */ /* 0x0007e2000c101910 */
[----:B-1----:R-:W-:Y:S02]  /*21f0*/  VIADD R13, R6, UR4 ;  /* 0x00000004060d7c36 */ /* 0x002fe40008000000 */
[----:B------:R-:W-:Y:S02]  /*2200*/  VIADD R7, R7, UR4 ;  /* 0x0000000407077c36 */ /* 0x000fe40008000000 */
[----:B0-----:R-:W-:Y:S02]  /*2210*/  VIADD R11, R8, UR4 ;  /* 0x00000004080b7c36 */ /* 0x001fe40008000000 */
[----:B---3--:R-:W-:-:S02]  /*2220*/  VIADD R9, R20, UR4 ;  /* 0x0000000414097c36 */ /* 0x008fc40008000000 */
[----:B------:R-:W-:Y:S01]  /*2230*/  VIADD R19, R19, UR4 ;  /* 0x0000000413137c36 */ /* 0x000fe20008000000 */
[----:B------:R-:W-:Y:S01]  /*2240*/  IADD3 R6, P2, PT, R4, 0x40, RZ ;  /* 0x0000004004067810 */ /* 0x000fe20007f5e0ff */
[----:B------:R-:W-:Y:S02]  /*2250*/  VIADD R17, R17, UR4 ;  /* 0x0000000411117c36 */ /* 0x000fe40008000000 */
[----:B------:R-:W-:Y:S01]  /*2260*/  VIADD R15, R15, UR4 ;  /* 0x000000040f0f7c36 */ /* 0x000fe20008000000 */
[----:B------:R-:W-:Y:S04]  /*2270*/  STG.E desc[UR10][R4.64+-0x10], R27 ;  /* 0xfffff01b04007986 */ /* 0x000fe8000c10190a */
[----:B------:R-:W-:Y:S04]  /*2280*/  STG.E desc[UR14][R4.64+-0x8], R25 ;  /* 0xfffff81904007986 */ /* 0x000fe8000c10190e */
[----:B------:R-:W-:Y:S04]  /*2290*/  STG.E desc[UR6][R4.64], R11 ;  /* 0x0000000b04007986 */ /* 0x000fe8000c101906 */
[----:B------:R-:W-:Y:S04]  /*22a0*/  STG.E desc[UR8][R4.64+0x4], R13 ;  /* 0x0000040d04007986 */ /* 0x000fe8000c101908 */
[----:B------:R0:W-:Y:S04]  /*22b0*/  STG.E desc[UR10][R4.64+0x8], R7 ;  /* 0x0000080704007986 */ /* 0x0001e8000c10190a */
[----:B------:R1:W-:Y:S04]  /*22c0*/  STG.E desc[UR12][R4.64+0xc], R9 ;  /* 0x00000c0904007986 */ /* 0x0003e8000c10190c */
[----:B------:R1:W-:Y:S04]  /*22d0*/  STG.E desc[UR16][R4.64+0x14], R19 ;  /* 0x0000141304007986 */ /* 0x0003e8000c101910 */
[----:B------:R1:W-:Y:S01]  /*22e0*/  STG.E desc[UR18][R4.64+0x18], R17 ;  /* 0x0000181104007986 */ /* 0x0003e2000c101912 */
[----:B0-----:R-:W-:-:S03]  /*22f0*/  IMAD.X R7, RZ, RZ, R5, P2 ;  /* 0x000000ffff077224 */ /* 0x001fc600010e0605 */
[----:B------:R1:W-:Y:S01]  /*2300*/  STG.E desc[UR20][R4.64+0x1c], R15 ;  /* 0x00001c0f04007986 */ /* 0x0003e2000c101914 */
[----:B--2---:R-:W-:-:S05]  /*2310*/  VIADD R21, R14, UR4 ;  /* 0x000000040e157c36 */ /* 0x004fca0008000000 */
[----:B------:R1:W-:Y:S01]  /*2320*/  STG.E desc[UR14][R4.64+0x10], R21 ;  /* 0x0000101504007986 */ /* 0x0003e2000c10190e */
[----:B------:R-:W-:Y:S05]  /*2330*/  @P1 BRA `(.L_x_93) ;  /* 0xfffffff800d01947 */ /* 0x000fea000383ffff */
[----:B------:R-:W-:Y:S05]  /*2340*/  BSYNC.RECONVERGENT B0 ;  /* 0x0000000000007941 */ /* 0x000fea0003800200 */
.L_x_92:
[----:B------:R-:W-:Y:S04]  /*2350*/  BSSY.RECONVERGENT B0, `(.L_x_91) ;  /* 0x0000068000007945 */ /* 0x000fe80003800200 */
[----:B------:R-:W-:Y:S05]  /*2360*/  @!P0 BRA `(.L_x_94) ;  /* 0x0000000400988947 */ /* 0x000fea0003800000 */
[----:B------:R-:W-:Y:S02]  /*2370*/  ISETP.GE.U32.AND P0, PT, R26, 0x8, PT ;  /* 0x000000081a00780c */ /* 0x000fe40003f06070 */
[----:B------:R-:W-:-:S04]  /*2380*/  LOP3.LUT R20, R16, 0x7, RZ, 0xc0, !PT ;  /* 0x0000000710147812 */ /* 0x000fc800078ec0ff */
[----:B------:R-:W-:-:S07]  /*2390*/  ISETP.NE.AND P1, PT, R20, RZ, PT ;  /* 0x000000ff1400720c */ /* 0x000fce0003f25270 */
[----:B------:R-:W-:Y:S06]  /*23a0*/  @!P0 BRA `(.L_x_95) ;  /* 0x0000000000b88947 */ /* 0x000fec0003800000 */
[----:B-1----:R-:W0:Y:S01]  /*23b0*/  LDC.64 R4, c[0x0][0x380] ;  /* 0x0000e000ff047b82 */ /* 0x002e220000000a00 */
[C---:B------:R-:W-:Y:S02]  /*23c0*/  R2UR UR4, R28.reuse ;  /* 0x000000001c0472ca */ /* 0x040fe400000e0000 */
[C---:B------:R-:W-:Y:S02]  /*23d0*/  R2UR UR5, R29.reuse ;  /* 0x000000001d0572ca */ /* 0x040fe400000e0000 */
[C---:B------:R-:W-:Y:S02]  /*23e0*/  R2UR UR6, R28.reuse ;  /* 0x000000001c0672ca */ /* 0x040fe400000e0000 */
[C---:B------:R-:W-:Y:S02]  /*23f0*/  R2UR UR7, R29.reuse ;  /* 0x000000001d0772ca */ /* 0x040fe400000e0000 */
[----:B------:R-:W-:Y:S02]  /*2400*/  R2UR UR8, R28 ;  /* 0x000000001c0872ca */ /* 0x000fe400000e0000 */
[----:B------:R-:W-:-:S02]  /*2410*/  R2UR UR9, R29 ;  /* 0x000000001d0972ca */ /* 0x000fc400000e0000 */
[C---:B------:R-:W-:Y:S02]  /*2420*/  R2UR UR10, R28.reuse ;  /* 0x000000001c0a72ca */ /* 0x040fe400000e0000 */
[C---:B------:R-:W-:Y:S02]  /*2430*/  R2UR UR11, R29.reuse ;  /* 0x000000001d0b72ca */ /* 0x040fe400000e0000 */
[C---:B------:R-:W-:Y:S02]  /*2440*/  R2UR UR12, R28.reuse ;  /* 0x000000001c0c72ca */ /* 0x040fe400000e0000 */
[C---:B------:R-:W-:Y:S02]  /*2450*/  R2UR UR13, R29.reuse ;  /* 0x000000001d0d72ca */ /* 0x040fe400000e0000 */
[----:B------:R-:W-:Y:S02]  /*2460*/  R2UR UR14, R28 ;  /* 0x000000001c0e72ca */ /* 0x000fe400000e0000 */
[----:B------:R-:W-:Y:S01]  /*2470*/  R2UR UR15, R29 ;  /* 0x000000001d0f72ca */ /* 0x000fe200000e0000 */
[----:B0-----:R-:W-:Y:S01]  /*2480*/  IMAD.WIDE.U32 R4, R0, 0x4, R4 ;  /* 0x0000000400047825 */ /* 0x001fe200078e0004 */
[----:B------:R-:W-:-:S02]  /*2490*/  R2UR UR16, R28 ;  /* 0x000000001c1072ca */ /* 0x000fc400000e0000 */
[C---:B------:R-:W-:Y:S02]  /*24a0*/  R2UR UR17, R29.reuse ;  /* 0x000000001d1172ca */ /* 0x040fe400000e0000 */
[C---:B------:R-:W-:Y:S01]  /*24b0*/  R2UR UR18, R28.reuse ;  /* 0x000000001c1272ca */ /* 0x040fe200000e0000 */
[----:B------:R-:W2:Y:S01]  /*24c0*/  LDG.E R3, desc[UR4][R4.64] ;  /* 0x0000000404037981 */ /* 0x000ea2000c1e1900 */
[----:B------:R-:W-:Y:S01]  /*24d0*/  R2UR UR19, R29 ;  /* 0x000000001d1372ca */ /* 0x000fe200000e0000 */
[----:B------:R-:W2:Y:S02]  /*24e0*/  LDCU UR4, c[0x0][0x390] ;  /* 0x00007200ff0477ac */ /* 0x000ea40008000800 */
[----:B------:R-:W3:Y:S04]  /*24f0*/  LDG.E R6, desc[UR6][R4.64+0x4] ;  /* 0x0000040604067981 */ /* 0x000ee8000c1e1900 */
[----:B------:R-:W4:Y:S04]  /*2500*/  LDG.E R8, desc[UR8][R4.64+0x8] ;  /* 0x0000080804087981 */ /* 0x000f28000c1e1900 */
[----:B------:R-:W5:Y:S04]  /*2510*/  LDG.E R10, desc[UR10][R4.64+0xc] ;  /* 0x00000c0a040a7981 */ /* 0x000f68000c1e1900 */
[----:B------:R-:W5:Y:S04]  /*2520*/  LDG.E R12, desc[UR12][R4.64+0x10] ;  /* 0x0000100c040c7981 */ /* 0x000f68000c1e1900 */
[----:B------:R-:W5:Y:S04]  /*2530*/  LDG.E R14, desc[UR14][R4.64+0x14] ;  /* 0x0000140e040e7981 */ /* 0x000f68000c1e1900 */
[----:B------:R-:W5:Y:S04]  /*2540*/  LDG.E R17, desc[UR16][R4.64+0x18] ;  /* 0x0000181004117981 */ /* 0x000f68000c1e1900 */
[----:B------:R-:W5:Y:S01]  /*2550*/  LDG.E R19, desc[UR18][R4.64+0x1c] ;  /* 0x00001c1204137981 */ /* 0x000f62000c1e1900 */
[----:B------:R-:W-:-:S02]  /*2560*/  R2UR UR20, R28 ;  /* 0x000000001c1472ca */ /* 0x000fc400000e0000 */
[----:B------:R-:W-:Y:S02]  /*2570*/  R2UR UR21, R29 ;  /* 0x000000001d1572ca */ /* 0x000fe400000e0000 */
[----:B------:R-:W-:Y:S01]  /*2580*/  IADD3 R0, PT, PT, R0, 0x8, RZ ;  /* 0x0000000800007810 */ /* 0x000fe20007ffe0ff */
[----:B--2---:R-:W-:Y:S02]  /*2590*/  VIADD R3, R3, UR4 ;  /* 0x0000000403037c36 */ /* 0x004fe40008000000 */
[----:B---3--:R-:W-:Y:S02]  /*25a0*/  VIADD R7, R6, UR4 ;  /* 0x0000000406077c36 */ /* 0x008fe40008000000 */
[----:B----4-:R-:W-:Y:S02]  /*25b0*/  VIADD R9, R8, UR4 ;  /* 0x0000000408097c36 */ /* 0x010fe40008000000 */
[----:B-----5:R-:W-:Y:S02]  /*25c0*/  VIADD R11, R10, UR4 ;  /* 0x000000040a0b7c36 */ /* 0x020fe40008000000 */
[----:B------:R-:W-:-:S02]  /*25d0*/  VIADD R13, R12, UR4 ;  /* 0x000000040c0d7c36 */ /* 0x000fc40008000000 */
[----:B------:R-:W-:Y:S02]  /*25e0*/  VIADD R15, R14, UR4 ;  /* 0x000000040e0f7c36 */ /* 0x000fe40008000000 */
[----:B------:R-:W-:Y:S02]  /*25f0*/  VIADD R17, R17, UR4 ;  /* 0x0000000411117c36 */ /* 0x000fe40008000000 */
[----:B------:R-:W-:Y:S01]  /*2600*/  VIADD R19, R19, UR4 ;  /* 0x0000000413137c36 */ /* 0x000fe20008000000 */
[----:B------:R0:W-:Y:S04]  /*2610*/  STG.E desc[UR6][R4.64], R3 ;  /* 0x0000000304007986 */ /* 0x0001e8000c101906 */
[----:B------:R0:W-:Y:S04]  /*2620*/  STG.E desc[UR8][R4.64+0x4], R7 ;  /* 0x0000040704007986 */ /* 0x0001e8000c101908 */
[----:B------:R0:W-:Y:S04]  /*2630*/  STG.E desc[UR10][R4.64+0x8], R9 ;  /* 0x0000080904007986 */ /* 0x0001e8000c10190a */
[----:B------:R0:W-:Y:S04]  /*2640*/  STG.E desc[UR12][R4.64+0xc], R11 ;  /* 0x00000c0b04007986 */ /* 0x0001e8000c10190c */
[----:B------:R0:W-:Y:S04]  /*2650*/  STG.E desc[UR14][R4.64+0x10], R13 ;  /* 0x0000100d04007986 */ /* 0x0001e8000c10190e */
[----:B------:R0:W-:Y:S04]  /*2660*/  STG.E desc[UR16][R4.64+0x14], R15 ;  /* 0x0000140f04007986 */ /* 0x0001e8000c101910 */
[----:B------:R0:W-:Y:S04]  /*2670*/  STG.E desc[UR18][R4.64+0x18], R17 ;  /* 0x0000181104007986 */ /* 0x0001e8000c101912 */
[----:B------:R0:W-:Y:S02]  /*2680*/  STG.E desc[UR20][R4.64+0x1c], R19 ;  /* 0x00001c1304007986 */ /* 0x0001e4000c101914 */
.L_x_95:
[----:B------:R-:W-:Y:S05]  /*2690*/  @!P1 BRA `(.L_x_94) ;  /* 0x0000000000cc9947 */ /* 0x000fea0003800000 */
[----:B------:R-:W-:Y:S02]  /*26a0*/  ISETP.GE.U32.AND P0, PT, R20, 0x4, PT ;  /* 0x000000041400780c */ /* 0x000fe40003f06070 */
[----:B0-----:R-:W-:-:S04]  /*26b0*/  LOP3.LUT R3, R16, 0x3, RZ, 0xc0, !PT ;  /* 0x0000000310037812 */ /* 0x001fc800078ec0ff */
        /* <DEDUP_REMOVED lines=9> */
[----:B------:R-:W-:Y:S02]  /*2750*/  R2UR UR10, R28 ;  /* 0x000000001c0a72ca */ /* 0x000fe400000e0000 */
[----:B------:R-:W-:Y:S01]  /*2760*/  R2UR UR11, R29 ;  /* 0x000000001d0b72ca */ /* 0x000fe200000e0000 */
[----:B0-----:R-:W-:-:S05]  /*2770*/  IMAD.WIDE.U32 R4, R0, 0x4, R4 ;  /* 0x0000000400047825 */ /* 0x001fca00078e0004 */
[----:B------:R-:W2:Y:S01]  /*2780*/  LDG.E R6, desc[UR4][R4.64] ;  /* 0x0000000404067981 */ /* 0x000ea2000c1e1900 */
[----:B------:R-:W2:Y:S03]  /*2790*/  LDCU UR4, c[0x0][0x390] ;  /* 0x00007200ff0477ac */ /* 0x000ea60008000800 */
[----:B------:R-:W3:Y:S04]  /*27a0*/  LDG.E R8, desc[UR6][R4.64+0x4] ;  /* 0x0000040604087981 */ /* 0x000ee8000c1e1900 */
[----:B------:R-:W4:Y:S04]  /*27b0*/  LDG.E R10, desc[UR8][R4.64+0x8] ;  /* 0x00000808040a7981 */ /* 0x000f28000c1e1900 */
[----:B------:R-:W5:Y:S01]  /*27c0*/  LDG.E R12, desc[UR10][R4.64+0xc] ;  /* 0x00000c0a040c7981 */ /* 0x000f62000c1e1900 */
[----:B------:R-:W-:Y:S01]  /*27d0*/  R2UR UR12, R28 ;  /* 0x000000001c0c72ca */ /* 0x000fe200000e0000 */
[----:B------:R-:W-:Y:S01]  /*27e0*/  VIADD R0, R0, 0x4 ;  /* 0x0000000400007836 */ /* 0x000fe20000000000 */
[----:B------:R-:W-:Y:S01]  /*27f0*/  R2UR UR13, R29 ;  /* 0x000000001d0d72ca */ /* 0x000fe200000e0000 */
[----:B--2---:R-:W-:-:S02]  /*2800*/  VIADD R7, R6, UR4 ;  /* 0x0000000406077c36 */ /* 0x004fc40008000000 */
[----:B---3--:R-:W-:-:S03]  /*2810*/  VIADD R9, R8, UR4 ;  /* 0x0000000408097c36 */ /* 0x008fc60008000000 */
[----:B------:R0:W-:Y:S01]  /*2820*/  STG.E desc[UR6][R4.64], R7 ;  /* 0x0000000704007986 */ /* 0x0001e2000c101906 */
[----:B----4-:R-:W-:-:S03]  /*2830*/  VIADD R11, R10, UR4 ;  /* 0x000000040a0b7c36 */ /* 0x010fc60008000000 */
[----:B------:R0:W-:Y:S01]  /*2840*/  STG.E desc[UR8][R4.64+0x4], R9 ;  /* 0x0000040904007986 */ /* 0x0001e2000c101908 */
[----:B-----5:R-:W-:-:S03]  /*2850*/  VIADD R13, R12, UR4 ;  /* 0x000000040c0d7c36 */ /* 0x020fc60008000000 */
[----:B------:R0:W-:Y:S04]  /*2860*/  STG.E desc[UR10][R4.64+0x8], R11 ;  /* 0x0000080b04007986 */ /* 0x0001e8000c10190a */
[----:B------:R0:W-:Y:S02]  /*2870*/  STG.E desc[UR12][R4.64+0xc], R13 ;  /* 0x00000c0d04007986 */ /* 0x0001e4000c10190c */
.L_x_96:
[----:B------:R-:W-:Y:S05]  /*2880*/  @!P1 BRA `(.L_x_94) ;  /* 0x0000000000509947 */ /* 0x000fea0003800000 */
[----:B01----:R-:W0:Y:S01]  /*2890*/  LDC.64 R4, c[0x0][0x380] ;  /* 0x0000e000ff047b82 */ /* 0x003e220000000a00 */
[----:B------:R-:W-:Y:S02]  /*28a0*/  IMAD.MOV R3, RZ, RZ, -R3 ;  /* 0x000000ffff037224 */ /* 0x000fe400078e0a03 */
[----:B0-----:R-:W-:-:S04]  /*28b0*/  IMAD.WIDE.U32 R4, R0, 0x4, R4 ;  /* 0x0000000400047825 */ /* 0x001fc800078e0004 */
[----:B------:R-:W-:Y:S02]  /*28c0*/  IMAD.MOV.U32 R0, RZ, RZ, R4 ;  /* 0x000000ffff007224 */ /* 0x000fe400078e0004 */
[----:B------:R-:W-:-:S07]  /*28d0*/  IMAD.MOV.U32 R9, RZ, RZ, R5 ;  /* 0x000000ffff097224 */ /* 0x000fce00078e0005 */
.L_x_97:
[----:B------:R-:W-:Y:S01]  /*28e0*/  R2UR UR4, R28 ;  /* 0x000000001c0472ca */ /* 0x000fe200000e0000 */
[----:B--2---:R-:W-:Y:S01]  /*28f0*/  IMAD.MOV.U32 R4, RZ, RZ, R0 ;  /* 0x000000ffff047224 */ /* 0x004fe200078e0000 */
[----:B------:R-:W-:Y:S01]  /*2900*/  R2UR UR5, R29 ;  /* 0x000000001d0572ca */ /* 0x000fe200000e0000 */
[----:B------:R-:W-:-:S12]  /*2910*/  IMAD.MOV.U32 R5, RZ, RZ, R9 ;  /* 0x000000ffff057224 */ /* 0x000fd800078e0009 */
[----:B------:R-:W2:Y:S01]  /*2920*/  LDG.E R0, desc[UR4][R4.64] ;  /* 0x0000000404007981 */ /* 0x000ea2000c1e1900 */
[----:B------:R-:W2:Y:S01]  /*2930*/  LDCU UR4, c[0x0][0x390] ;  /* 0x00007200ff0477ac */ /* 0x000ea20008000800 */
[----:B------:R-:W-:Y:S01]  /*2940*/  VIADD R3, R3, 0x1 ;  /* 0x0000000103037836 */ /* 0x000fe20000000000 */
[----:B------:R-:W-:Y:S02]  /*2950*/  R2UR UR6, R28 ;  /* 0x000000001c0672ca */ /* 0x000fe400000e0000 */
[----:B------:R-:W-:Y:S02]  /*2960*/  R2UR UR7, R29 ;  /* 0x000000001d0772ca */ /* 0x000fe400000e0000 */
[----:B------:R-:W-:Y:S01]  /*2970*/  ISETP.NE.AND P0, PT, R3, RZ, PT ;  /* 0x000000ff0300720c */ /* 0x000fe20003f05270 */
[----:B--2---:R-:W-:Y:S01]  /*2980*/  VIADD R7, R0, UR4 ;  /* 0x0000000400077c36 */ /* 0x004fe20008000000 */
[----:B------:R-:W-:-:S09]  /*2990*/  IADD3 R0, P1, PT, R4, 0x4, RZ ;  /* 0x0000000404007810 */ /* 0x000fd20007f3e0ff */
[----:B------:R2:W-:Y:S01]  /*29a0*/  STG.E desc[UR6][R4.64], R7 ;  /* 0x0000000704007986 */ /* 0x0005e2000c101906 */
[----:B------:R-:W-:Y:S01]  /*29b0*/  IMAD.X R9, RZ, RZ, R5, P1 ;  /* 0x000000ffff097224 */ /* 0x000fe200008e0605 */
[----:B------:R-:W-:Y:S06]  /*29c0*/  @P0 BRA `(.L_x_97) ;  /* 0xfffffffc00c40947 */ /* 0x000fec000383ffff */
.L_x_94:
[----:B------:R-:W-:Y:S05]  /*29d0*/  BSYNC.RECONVERGENT B0 ;  /* 0x0000000000007941 */ /* 0x000fea0003800200 */
.L_x_91:
[----:B01----:R-:W-:Y:S01]  /*29e0*/  MOV R17, 0x0 ;  /* 0x0000000000117802 */ /* 0x003fe20000000f00 */
[----:B------:R0:W-:Y:S01]  /*29f0*/  STL [R1+0x8], R16 ;  /* 0x0000081001007387 */ /* 0x0001e20000100800 */
[----:B------:R-:W1:Y:S01]  /*2a00*/  LDCU.64 UR4, c[0x4][0x28] ;  /* 0x01000500ff0477ac */ /* 0x000e620008000a00 */
[----:B------:R-:W-:Y:S01]  /*2a10*/  IADD3 R6, P0, PT, R18, 0x8, RZ ;  /* 0x0000000812067810 */ /* 0x000fe20007f1e0ff */
[----:B------:R0:W3:Y:S01]  /*2a20*/  LDC.64 R8, c[0x4][R17] ;  /* 0x0100000011087b82 */ /* 0x0000e20000000a00 */
[----:B------:R-:W-:-:S03]  /*2a30*/  ISETP.GE.AND P1, PT, R16, 0x2, PT ;  /* 0x000000021000780c */ /* 0x000fc60003f26270 */
[----:B--2---:R-:W-:Y:S01]  /*2a40*/  IMAD.X R7, RZ, RZ, R2, P0 ;  /* 0x000000ffff077224 */ /* 0x004fe200000e0602 */
[----:B------:R-:W-:Y:S01]  /*2a50*/  P2R R0, PR, RZ, 0x2 ;  /* 0x00000002ff007803 */ /* 0x000fe20000000000 */
[----:B-1----:R-:W-:Y:S02]  /*2a60*/  IMAD.U32 R4, RZ, RZ, UR4 ;  /* 0x00000004ff047e24 */ /* 0x002fe4000f8e00ff */
[----:B0-----:R-:W-:-:S07]  /*2a70*/  IMAD.U32 R5, RZ, RZ, UR5 ;  /* 0x00000005ff057e24 */ /* 0x001fce000f8e00ff */
[----:B------:R-:W-:-:S07]  /*2a80*/  LEPC R20, `(.L_x_98) ;  /* 0x000000001014794e */ /* 0x000fce0000000000 */
[----:B---3--:R-:W-:Y:S05]  /*2a90*/  CALL.ABS.NOINC R8 ;  /* 0x0000000008007343 */ /* 0x008fea0003c00000 */
.L_x_98:
[----:B------:R0:W1:Y:S01]  /*2aa0*/  LDC.64 R8, c[0x4][R17] ;  /* 0x0100000011087b82 */ /* 0x0000620000000a00 */
[----:B------:R-:W2:Y:S01]  /*2ab0*/  LDCU.64 UR4, c[0x4][0x30] ;  /* 0x01000600ff0477ac */ /* 0x000ea20008000a00 */
[----:B------:R-:W-:Y:S01]  /*2ac0*/  CS2R R6, SRZ ;  /* 0x0000000000067805 */ /* 0x000fe2000001ff00 */
[----:B--2---:R-:W-:Y:S02]  /*2ad0*/  IMAD.U32 R4, RZ, RZ, UR4 ;  /* 0x00000004ff047e24 */ /* 0x004fe4000f8e00ff */
[----:B0-----:R-:W-:-:S07]  /*2ae0*/  IMAD.U32 R5, RZ, RZ, UR5 ;  /* 0x00000005ff057e24 */ /* 0x001fce000f8e00ff */
[----:B------:R-:W-:-:S07]  /*2af0*/  LEPC R20, `(.L_x_99) ;  /* 0x000000001014794e */ /* 0x000fce0000000000 */
[----:B-1----:R-:W-:Y:S05]  /*2b00*/  CALL.ABS.NOINC R8 ;  /* 0x0000000008007343 */ /* 0x002fea0003c00000 */
.L_x_99:
[----:B------:R0:W1:Y:S01]  /*2b10*/  LDC.64 R8, c[0x4][R17] ;  /* 0x0100000011087b82 */ /* 0x0000620000000a00 */
[----:B------:R-:W2:Y:S01]  /*2b20*/  LDCU.64 UR4, c[0x4][0x8] ;  /* 0x01000100ff0477ac */ /* 0x000ea20008000a00 */
[----:B------:R-:W-:Y:S01]  /*2b30*/  CS2R R6, SRZ ;  /* 0x0000000000067805 */ /* 0x000fe2000001ff00 */
[----:B--2---:R-:W-:Y:S01]  /*2b40*/  IMAD.U32 R4, RZ, RZ, UR4 ;  /* 0x00000004ff047e24 */ /* 0x004fe2000f8e00ff */
[----:B0-----:R-:W-:-:S07]  /*2b50*/  MOV R5, UR5 ;  /* 0x0000000500057c02 */ /* 0x001fce0008000f00 */
[----:B------:R-:W-:-:S07]  /*2b60*/  LEPC R20, `(.L_x_100) ;  /* 0x000000001014794e */ /* 0x000fce0000000000 */
[----:B-1----:R-:W-:Y:S05]  /*2b70*/  CALL.ABS.NOINC R8 ;  /* 0x0000000008007343 */ /* 0x002fea0003c00000 */
.L_x_100:
[----:B------:R-:W-:-:S13]  /*2b80*/  ISETP.GE.AND P6, PT, R16, 0x2, PT ;  /* 0x000000021000780c */ /* 0x000fda0003fc6270 */
[----:B------:R-:W-:Y:S05]  /*2b90*/  @!P6 BRA `(.L_x_101) ;  /* 0x000000180060e947 */ /* 0x000fea0003800000 */
[----:B------:R-:W0:Y:S01]  /*2ba0*/  LDCU UR4, c[0x0][0x388] ;  /* 0x00007100ff0477ac */ /* 0x000e220008000800 */
[----:B------:R-:W-:Y:S01]  /*2bb0*/  IMAD.MOV.U32 R24, RZ, RZ, RZ ;  /* 0x000000ffff187224 */ /* 0x000fe200078e00ff */
[----:B0-----:R-:W-:-:S04]  /*2bc0*/  UIADD3 UR4, UPT, UPT, UR4, -0x2, URZ ;  /* 0xfffffffe04047890 */ /* 0x001fc8000fffe0ff */
[----:B------:R-:W-:-:S09]  /*2bd0*/  UISETP.GE.U32.AND UP0, UPT, UR4, 0xf, UPT ;  /* 0x0000000f0400788c */ /* 0x000fd2000bf06070 */
[----:B------:R-:W-:Y:S05]  /*2be0*/  BRA.U !UP0, `(.L_x_102) ;  /* 0x0000000d08507547 */ /* 0x000fea000b800000 */
        /* <DEDUP_REMOVED lines=8> */
.L_x_119:
        /* <DEDUP_REMOVED lines=13> */
[----:B0-----:R-:W-:Y:S02]  /*2d40*/  IMAD.U32 R4, RZ, RZ, UR4 ;  /* 0x00000004ff047e24 */ /* 0x001fe4000f8e00ff */
[----:B------:R-:W-:Y:S01]  /*2d50*/  IMAD.U32 R5, RZ, RZ, UR5 ;  /* 0x00000005ff057e24 */ /* 0x000fe2000f8e00ff */
[----:B-12---:R0:W-:Y:S06]  /*2d60*/  STL [R19], R0 ;  /* 0x0000000013007387 */ /* 0x0061ec0000100800 */
[----:B------:R-:W-:-:S07]  /*2d70*/  LEPC R20, `(.L_x_103) ;  /* 0x000000001014794e */ /* 0x000fce0000000000 */
[----:B0-----:R-:W-:Y:S05]  /*2d80*/  CALL.ABS.NOINC R8 ;  /* 0x0000000008007343 */ /* 0x001fea0003c00000 */
.L_x_103:
        /* <DEDUP_REMOVED lines=13> */
.L_x_104:
        /* <DEDUP_REMOVED lines=12> */
.L_x_105:
[----:B------:R-:W-:Y:S02]  /*2f20*/  R2UR UR4, R28 ;  /* 0x000000001c0472ca */ /* 0x000fe400000e0000 */
[----:B------:R-:W-:-:S13]  /*2f30*/  R2UR UR5, R29 ;  /* 0x000000001d0572ca */ /* 0x000fda00000e0000 */
[----:B------:R-:W2:Y:S01]  /*2f40*/  LDG.E R0, desc[UR4][R16.64+-0x14] ;  /* 0xffffec0410007981 */ /* 0x000ea2000c1e1900 */
        /* <DEDUP_REMOVED lines=9> */
.L_x_106:
        /* <DEDUP_REMOVED lines=12> */
.L_x_107:
        /* <DEDUP_REMOVED lines=12> */
.L_x_108:
        /* <DEDUP_REMOVED lines=12> */
.L_x_109:
        /* <DEDUP_REMOVED lines=12> */
.L_x_110:
        /* <DEDUP_REMOVED lines=12> */
.L_x_111:
        /* <DEDUP_REMOVED lines=12> */
.L_x_112:
        /* <DEDUP_REMOVED lines=12> */
.L_x_113:
        /* <DEDUP_REMOVED lines=12> */
.L_x_114:
        /* <DEDUP_REMOVED lines=12> */
.L_x_115:
        /* <DEDUP_REMOVED lines=12> */
.L_x_116:
        /* <DEDUP_REMOVED lines=12> */
.L_x_117:
        /* <DEDUP_REMOVED lines=12> */
.L_x_118:
[----:B------:R-:W-:Y:S02]  /*38e0*/  ISETP.NE.AND P6, PT, R26, RZ, PT ;  /* 0x000000ff1a00720c */ /* 0x000fe40003fc5270 */
[----:B------:R-:W-:-:S05]  /*38f0*/  IADD3 R16, P0, PT, R16, 0x40, RZ ;  /* 0x0000004010107810 */ /* 0x000fca0007f1e0ff */
[----:B------:R-:W-:-:S06]  /*3900*/  IMAD.X R17, RZ, RZ, R17, P0 ;  /* 0x000000ffff117224 */ /* 0x000fcc00000e0611 */
[----:B------:R-:W-:Y:S05]  /*3910*/  @P6 BRA `(.L_x_119) ;  /* 0xfffffff000d46947 */ /* 0x000fea000383ffff */
[----:B------:R-:W-:Y:S05]  /*3920*/  BSYNC.RECONVERGENT B6 ;  /* 0x0000000000067941 */ /* 0x000fea0003800200 */
.L_x_102:
[----:B------:R-:W-:Y:S01]  /*3930*/  LOP3.LUT R0, R23, 0xf, RZ, 0xc0, !PT ;  /* 0x0000000f17007812 */ /* 0x000fe200078ec0ff */
[----:B------:R-:W-:Y:S03]  /*3940*/  BSSY.RECONVERGENT B6, `(.L_x_101) ;  /* 0x00000bd000067945 */ /* 0x000fe60003800200 */
        /* <DEDUP_REMOVED lines=13> */
[----:B------:R-:W-:Y:S02]  /*3a20*/  IMAD.MOV.U32 R7, RZ, RZ, R2 ;  /* 0x000000ffff077224 */ /* 0x000fe400078e0002 */
[----:B------:R-:W1:Y:S01]  /*3a30*/  LDC.64 R8, c[0x4][R8] ;  /* 0x0100000008087b82 */ /* 0x000e620000000a00 */
[----:B0-----:R-:W-:Y:S02]  /*3a40*/  IMAD.U32 R4, RZ, RZ, UR4 ;  /* 0x00000004ff047e24 */ /* 0x001fe4000f8e00ff */
[----:B------:R-:W-:Y:S01]  /*3a50*/  IMAD.U32 R5, RZ, RZ, UR5 ;  /* 0x00000005ff057e24 */ /* 0x000fe2000f8e00ff */
[----:B-12---:R0:W-:Y:S06]  /*3a60*/  STL [R1], R0 ;  /* 0x0000000001007387 */ /* 0x0061ec0000100800 */
[----:B------:R-:W-:-:S07]  /*3a70*/  LEPC R20, `(.L_x_122) ;  /* 0x000000001014794e */ /* 0x000fce0000000000 */
[----:B0-----:R-:W-:Y:S05]  /*3a80*/  CALL.ABS.NOINC R8 ;  /* 0x0000000008007343 */ /* 0x001fea0003c00000 */
.L_x_122:
        /* <DEDUP_REMOVED lines=13> */
.L_x_123:
        /* <DEDUP_REMOVED lines=12> */
.L_x_124:
        /* <DEDUP_REMOVED lines=12> */
.L_x_125:
        /* <DEDUP_REMOVED lines=12> */
.L_x_126:
        /* <DEDUP_REMOVED lines=12> */
.L_x_127:
        /* <DEDUP_REMOVED lines=12> */
.L_x_128:
        /* <DEDUP_REMOVED lines=12> */
.L_x_129:
[----:B------:R-:W-:-:S07]  /*3fe0*/  VIADD R24, R24, 0x8 ;  /* 0x0000000818187836 */ /* 0x000fce0000000000 */
.L_x_121:
        /* <DEDUP_REMOVED lines=20> */
.L_x_131:
        /* <DEDUP_REMOVED lines=12> */
.L_x_132:
        /* <DEDUP_REMOVED lines=12> */
.L_x_133:
        /* <DEDUP_REMOVED lines=12> */
.L_x_134:
[----:B------:R-:W-:-:S07]  /*4370*/  VIADD R24, R24, 0x4 ;  /* 0x0000000418187836 */ /* 0x000fce0000000000 */
.L_x_130:
[----:B------:R-:W-:-:S13]  /*4380*/  ISETP.NE.AND P0, PT, R23, RZ, PT ;  /* 0x000000ff1700720c */ /* 0x000fda0003f05270 */
[----:B------:R-:W-:Y:S05]  /*4390*/  @!P0 BRA `(.L_x_120) ;  /* 0x00000000005c8947 */ /* 0x000fea0003800000 */
[----:B------:R-:W0:Y:S01]  /*43a0*/  LDC.64 R16, c[0x0][0x380] ;  /* 0x0000e000ff107b82 */ /* 0x000e220000000a00 */
[----:B------:R-:W-:Y:S02]  /*43b0*/  IMAD.MOV R23, RZ, RZ, -R23 ;  /* 0x000000ffff177224 */ /* 0x000fe400078e0a17 */
[----:B0-----:R-:W-:-:S07]  /*43c0*/  IMAD.WIDE.U32 R16, R24, 0x4, R16 ;  /* 0x0000000418107825 */ /* 0x001fce00078e0010 */
.L_x_136:
[----:B------:R-:W-:Y:S02]  /*43d0*/  R2UR UR4, R28 ;  /* 0x000000001c0472ca */ /* 0x000fe400000e0000 */
[----:B------:R-:W-:-:S13]  /*43e0*/  R2UR UR5, R29 ;  /* 0x000000001d0572ca */ /* 0x000fda00000e0000 */
[----:B------:R-:W2:Y:S01]  /*43f0*/  LDG.E R0, desc[UR4][R16.64] ;  /* 0x0000000410007981 */ /* 0x000ea2000c1e1900 */
[----:B------:R-:W-:Y:S01]  /*4400*/  MOV R8, 0x0 ;  /* 0x0000000000087802 */ /* 0x000fe20000000f00 */
[----:B------:R-:W0:Y:S01]  /*4410*/  LDCU.64 UR4, c[0x4][0x10] ;  /* 0x01000200ff0477ac */ /* 0x000e220008000a00 */
[----:B------:R-:W-:Y:S02]  /*4420*/  VIADD R23, R23, 0x1 ;  /* 0x0000000117177836 */ /* 0x000fe40000000000 */
[----:B------:R-:W-:Y:S02]  /*4430*/  IMAD.MOV.U32 R6, RZ, RZ, R18 ;  /* 0x000000ffff067224 */ /* 0x000fe400078e0012 */
[----:B------:R-:W1:Y:S01]  /*4440*/  LDC.64 R8, c[0x4][R8] ;  /* 0x0100000008087b82 */ /* 0x000e620000000a00 */
[----:B------:R-:W-:Y:S01]  /*4450*/  ISETP.NE.AND P0, PT, R23, RZ, PT ;  /* 0x000000ff1700720c */ /* 0x000fe20003f05270 */
[----:B------:R-:W-:Y:S02]  /*4460*/  IMAD.MOV.U32 R7, RZ, RZ, R2 ;  /* 0x000000ffff077224 */ /* 0x000fe400078e0002 */
[----:B0-----:R-:W-:-:S02]  /*4470*/  IMAD.U32 R4, RZ, RZ, UR4 ;  /* 0x00000004ff047e24 */ /* 0x001fc4000f8e00ff */
[----:B------:R-:W-:Y:S01]  /*4480*/  IMAD.U32 R5, RZ, RZ, UR5 ;  /* 0x00000005ff057e24 */ /* 0x000fe2000f8e00ff */
[----:B--2---:R0:W-:Y:S02]  /*4490*/  STL [R1], R0 ;  /* 0x0000000001007387 */ /* 0x0041e40000100800 */
[----:B01----:R-:W-:-:S07]  /*44a0*/  P2R R0, PR, RZ, 0x1 ;  /* 0x00000001ff007803 */ /* 0x003fce0000000000 */
[----:B------:R-:W-:-:S07]  /*44b0*/  LEPC R20, `(.L_x_135) ;  /* 0x000000001014794e */ /* 0x000fce0000000000 */
[----:B------:R-:W-:Y:S05]  /*44c0*/  CALL.ABS.NOINC R8 ;  /* 0x0000000008007343 */ /* 0x000fea0003c00000 */
.L_x_135:
[----:B------:R-:W-:Y:S02]  /*44d0*/  ISETP.NE.AND P6, PT, R23, RZ, PT ;  /* 0x000000ff1700720c */ /* 0x000fe40003fc5270 */
[----:B------:R-:W-:-:S05]  /*44e0*/  IADD3 R16, P0, PT, R16, 0x4, RZ ;  /* 0x0000000410107810 */ /* 0x000fca0007f1e0ff */
[----:B------:R-:W-:-:S06]  /*44f0*/  IMAD.X R17, RZ, RZ, R17, P0 ;  /* 0x000000ffff117224 */ /* 0x000fcc00000e0611 */
[----:B------:R-:W-:Y:S05]  /*4500*/  @P6 BRA `(.L_x_136) ;  /* 0xfffffffc00b06947 */ /* 0x000fea000383ffff */
.L_x_120:
[----:B------:R-:W-:Y:S05]  /*4510*/  BSYNC.RECONVERGENT B6 ;  /* 0x0000000000067941 */ /* 0x000fea0003800200 */
.L_x_101:
[----:B------:R-:W0:Y:S01]  /*4520*/  LDC R0, c[0x0][0x388] ;  /* 0x0000e200ff007b82 */ /* 0x000e220000000800 */
[----:B------:R-:W-:Y:S02]  /*4530*/  R2UR UR4, R28 ;  /* 0x000000001c0472ca */ /* 0x000fe400000e0000 */
[----:B------:R-:W-:-:S05]  /*4540*/  R2UR UR5, R29 ;  /* 0x000000001d0572ca */ /* 0x000fca00000e0000 */
[----:B------:R-:W1:Y:S01]  /*4550*/  LDC.64 R10, c[0x0][0x380] ;  /* 0x0000e000ff0a7b82 */ /* 0x000e620000000a00 */
[----:B0-----:R-:W-:-:S04]  /*4560*/  VIADD R3, R0, 0xffffffff ;  /* 0xffffffff00037836 */ /* 0x001fc80000000000 */
[----:B-1----:R-:W-:-:S05]  /*4570*/  IMAD.WIDE R10, R3, 0x4, R10 ;  /* 0x00000004030a7825 */ /* 0x002fca00078e020a */
        /* <DEDUP_REMOVED lines=11> */
.L_x_137:
[----:B------:R0:W1:Y:S01]  /*4630*/  LDC.64 R2, c[0x4][R16] ;  /* 0x0100000010027b82 */ /* 0x0000620000000a00 */
[----:B------:R-:W2:Y:S01]  /*4640*/  LDCU.64 UR4, c[0x4][0x20] ;  /* 0x01000400ff0477ac */ /* 0x000ea20008000a00 */
[----:B------:R-:W-:Y:S01]  /*4650*/  CS2R R6, SRZ ;  /* 0x0000000000067805 */ /* 0x000fe2000001ff00 */
[----:B--2---:R-:W-:Y:S02]  /*4660*/  IMAD.U32 R4, RZ, RZ, UR4 ;  /* 0x00000004ff047e24 */ /* 0x004fe4000f8e00ff */
[----:B0-----:R-:W-:-:S07]  /*4670*/  IMAD.U32 R5, RZ, RZ, UR5 ;  /* 0x00000005ff057e24 */ /* 0x001fce000f8e00ff */
[----:B------:R-:W-:-:S07]  /*4680*/  LEPC R20, `(.L_x_138) ;  /* 0x000000001014794e */ /* 0x000fce0000000000 */
[----:B-1----:R-:W-:Y:S05]  /*4690*/  CALL.ABS.NOINC R2 ;  /* 0x0000000002007343 */ /* 0x002fea0003c00000 */
.L_x_138:
[----:B------:R-:W0:Y:S01]  /*46a0*/  LDC.64 R16, c[0x4][R16] ;  /* 0x0100000010107b82 */ /* 0x000e220000000a00 */
[----:B------:R-:W1:Y:S01]  /*46b0*/  LDCU.64 UR4, c[0x4][0x50] ;  /* 0x01000a00ff0477ac */ /* 0x000e620008000a00 */
[----:B------:R-:W-:Y:S01]  /*46c0*/  CS2R R6, SRZ ;  /* 0x0000000000067805 */ /* 0x000fe2000001ff00 */
[----:B-1----:R-:W-:Y:S02]  /*46d0*/  IMAD.U32 R4, RZ, RZ, UR4 ;  /* 0x00000004ff047e24 */ /* 0x002fe4000f8e00ff */
[----:B------:R-:W-:-:S07]  /*46e0*/  IMAD.U32 R5, RZ, RZ, UR5 ;  /* 0x00000005ff057e24 */ /* 0x000fce000f8e00ff */
[----:B------:R-:W-:-:S07]  /*46f0*/  LEPC R20, `(.L_x_139) ;  /* 0x000000001014794e */ /* 0x000fce0000000000 */
[----:B0-----:R-:W-:Y:S05]  /*4700*/  CALL.ABS.NOINC R16 ;  /* 0x0000000010007343 */ /* 0x001fea0003c00000 */
.L_x_139:
[----:B------:R-:W-:Y:S05]  /*4710*/  EXIT ;  /* 0x000000000000794d */ /* 0x000fea0003800000 */
.L_x_140:
        /* <DEDUP_REMOVED lines=14> */
.L_x_142:


//--------------------- .nv.global.init           --------------------------
	.section	.nv.global.init,"aw",@progbits
.nv.global.init:
	.type		$str,@object
	.size		$str,($str$2 - $str)
$str:
        /*0000*/ 	.byte	0x5b, 0x00
	.type		$str$2,@object
	.size		$str$2,($str$3 - $str$2)
$str$2:
        /*0002*/ 	.byte	0x25, 0x64, 0x00
	.type		$str$3,@object
	.size		$str$3,($str$1 - $str$3)
$str$3:
        /*0005*/ 	.byte	0x5d, 0x0a, 0x00
	.type		$str$1,@object
	.size		$str$1,($str$5 - $str$1)
$str$1:
        /*0008*/ 	.byte	0x25, 0x64, 0x2c, 0x20, 0x00
	.type		$str$5,@object
	.size		$str$5,($str$4 - $str$5)
$str$5:
        /*000d*/ 	.byte	0x41, 0x72, 0x72, 0x61, 0x79, 0x31, 0x44, 0x2e, 0x61, 0x72, 0x72, 0x20, 0x3d, 0x20, 0x00
	.type		$str$4,@object
	.size		$str$4,($str$7 - $str$4)
$str$4:
        /*001c*/ 	.byte	0x41, 0x72, 0x72, 0x61, 0x79, 0x31, 0x44, 0x2e, 0x6c, 0x65, 0x6e, 0x20, 0x3d, 0x20, 0x25, 0x64
        /*002c*/ 	.byte	0x0a, 0x00
	.type		$str$7,@object
	.size		$str$7,($str$9 - $str$7)
$str$7:
        /*002e*/ 	.byte	0x61, 0x72, 0x72, 0x61, 0x79, 0x73, 0x31, 0x44, 0x4c, 0x69, 0x73, 0x74, 0x47, 0x50, 0x55, 0x2e
        /*003e*/ 	.byte	0x6e, 0x75, 0x6d, 0x45, 0x6c, 0x65, 0x6d, 0x65, 0x6e, 0x74, 0x73, 0x20, 0x3d, 0x20, 0x25, 0x64
        /*004e*/ 	.byte	0x0a, 0x00
	.type		$str$9,@object
	.size		$str$9,($str$8 - $str$9)
$str$9:
        /*0050*/ 	.byte	0x2d, 0x2d, 0x2d, 0x20, 0x45, 0x4e, 0x44, 0x20, 0x5f, 0x5f, 0x67, 0x6c, 0x6f, 0x62, 0x61, 0x6c
        /*0060*/ 	.byte	0x5f, 0x5f, 0x20, 0x76, 0x6f, 0x69, 0x64, 0x20, 0x61, 0x64, 0x64, 0x5f, 0x4d, 0x5f, 0x4b, 0x65
        /*0070*/ 	.byte	0x72, 0x6e, 0x65, 0x6c, 0x28, 0x41, 0x72, 0x72, 0x61, 0x79, 0x31, 0x44, 0x20, 0x61, 0x72, 0x72
        /*0080*/ 	.byte	0x31, 0x44, 0x2c, 0x20, 0x69, 0x6e, 0x74, 0x20, 0x4d, 0x29, 0x20, 0x45, 0x4e, 0x44, 0x20, 0x2d
        /*0090*/ 	.byte	0x2d, 0x2d, 0x0a, 0x0a, 0x00
	.type		$str$8,@object
	.size		$str$8,($str$10 - $str$8)
$str$8:
        /*0095*/ 	.byte	0x0a, 0x2d, 0x2d, 0x2d, 0x20, 0x53, 0x54, 0x41, 0x52, 0x54, 0x20, 0x5f, 0x5f, 0x67, 0x6c, 0x6f
        /*00a5*/ 	.byte	0x62, 0x61, 0x6c, 0x5f, 0x5f, 0x20, 0x76, 0x6f, 0x69, 0x64, 0x20, 0x61, 0x64, 0x64, 0x5f, 0x4d
        /*00b5*/ 	.byte	0x5f, 0x4b, 0x65, 0x72, 0x6e, 0x65, 0x6c, 0x28, 0x41, 0x72, 0x72, 0x61, 0x79, 0x31, 0x44, 0x20
        /*00c5*/ 	.byte	0x61, 0x72, 0x72, 0x31, 0x44, 0x2c, 0x20, 0x69, 0x6e, 0x74, 0x20, 0x4d, 0x29, 0x20, 0x53, 0x54
        /*00d5*/ 	.byte	0x41, 0x52, 0x54, 0x20, 0x2d, 0x2d, 0x2d, 0x0a, 0x00
	.type		$str$10,@object
	.size		$str$10,($str$6 - $str$10)
$str$10:
        /*00de*/ 	.byte	0x0a, 0x2d, 0x2d, 0x2d, 0x2d, 0x2d, 0x20, 0x5f, 0x5f, 0x67, 0x6c, 0x6f, 0x62, 0x61, 0x6c, 0x5f
        /*00ee*/ 	.byte	0x5f, 0x20, 0x70, 0x72, 0x69, 0x6e, 0x74, 0x41, 0x72, 0x72, 0x61, 0x79, 0x73, 0x31, 0x44, 0x4c
        /*00fe*/ 	.byte	0x69, 0x73, 0x74, 0x4b, 0x65, 0x72, 0x6e, 0x65, 0x6c, 0x20, 0x28, 0x41, 0x72, 0x72, 0x61, 0x79
        /*010e*/ 	.byte	0x73, 0x31, 0x44, 0x4c, 0x69, 0x73, 0x74, 0x20, 0x61, 0x72, 0x72, 0x61, 0x79, 0x73, 0x31, 0x44
        /*011e*/ 	.byte	0x4c, 0x69, 0x73, 0x74, 0x47, 0x50, 0x55, 0x29, 0x20, 0x2d, 0x2d, 0x2d, 0x2d, 0x2d, 0x0a, 0x00
	.type		$str$6,@object
	.size		$str$6,(.L_6 - $str$6)
$str$6:
        /*012e*/ 	.byte	0x0a, 0x2d, 0x2d, 0x2d, 0x2d, 0x2d, 0x20, 0x5f, 0x5f, 0x68, 0x6f, 0x73, 0x74, 0x5f, 0x5f, 0x20
        /*013e*/ 	.byte	0x5f, 0x5f, 0x64, 0x65, 0x76, 0x69, 0x63, 0x65, 0x5f, 0x5f, 0x20, 0x76, 0x6f, 0x69, 0x64, 0x20
        /*014e*/ 	.byte	0x70, 0x72, 0x69, 0x6e, 0x74, 0x41, 0x72, 0x72, 0x61, 0x79, 0x73, 0x31, 0x44, 0x4c, 0x69, 0x73
        /*015e*/ 	.byte	0x74, 0x28, 0x41, 0x72, 0x72, 0x61, 0x79, 0x73, 0x31, 0x44, 0x4c, 0x69, 0x73, 0x74, 0x20, 0x61
        /*016e*/ 	.byte	0x72, 0x72, 0x61, 0x79, 0x73, 0x31, 0x44, 0x4c, 0x69, 0x73, 0x74, 0x47, 0x50, 0x55, 0x29, 0x20
        /*017e*/ 	.byte	0x2d, 0x2d, 0x2d, 0x2d, 0x2d, 0x0a, 0x00
.L_6:


//--------------------- .nv.shared.reserved.0     --------------------------
	.section	.nv.shared.reserved.0,"aw",@nobits
	.weak		__nv_reservedSMEM_offset_0_alias
	.size		__nv_reservedSMEM_offset_0_alias, 0, 64
	.other		__nv_reservedSMEM_offset_0_alias,@"STO_CUDA_RESERVED_SHARED STV_DEFAULT"
__nv_reservedSMEM_offset_0_alias:
	.zero		0
	.zero		64


//--------------------- .nv.constant0._Z23printArrays1DListKernel12Arrays1DList --------------------------
	.section	.nv.constant0._Z23printArrays1DListKernel12Arrays1DList,"a",@progbits
	.sectionflags	@""
	.align	4
.nv.constant0._Z23printArrays1DListKernel12Arrays1DList:
	.zero		912


//--------------------- .nv.constant0._Z12add_M_Kernel7Array1Di --------------------------
	.section	.nv.constant0._Z12add_M_Kernel7Array1Di,"a",@progbits
	.sectionflags	@""
	.align	4
.nv.constant0._Z12add_M_Kernel7Array1Di:
	.zero		916


//--------------------- SYMBOLS --------------------------

	.type		.nv.reservedSmem.offset0,@object
	.size		.nv.reservedSmem.offset0,0x4
	.type		vprintf,@function
